// auto-generated by cutlass_sweep.gemm — config: {"arch": "sm_90", "cluster_m": 4, "cluster_n": 4, "dtype": "fp16", "dtype_b": "fp16", "layout": "tn", "stages": 5, "tile_k": 64, "tile_m": 128, "tile_n": 128}
#include "cutlass/cutlass.h"
#include "cutlass/gemm/collective/collective_builder.hpp"
#include "cutlass/gemm/device/gemm_universal_adapter.h"
#include "cutlass/gemm/kernel/gemm_universal.hpp"
#include "cutlass/epilogue/collective/collective_builder.hpp"

using ElemA = cutlass::half_t;
using ElemB = cutlass::half_t;
using ElemCD = cutlass::half_t;
using Acc  = float;
using TileShape    = cute::Shape<cute::_128, cute::_128, cute::_64>;
using ClusterShape = cute::Shape<cute::_4, cute::_4, cute::_1>;

using CollectiveEpilogue = typename cutlass::epilogue::collective::CollectiveBuilder<
    cutlass::arch::Sm90, cutlass::arch::OpClassTensorOp,
    TileShape, ClusterShape,
    cutlass::epilogue::collective::EpilogueTileAuto,
    Acc, Acc,
    ElemCD, cutlass::layout::RowMajor, 128 / cutlass::sizeof_bits<ElemCD>::value,
    ElemCD, cutlass::layout::RowMajor, 128 / cutlass::sizeof_bits<ElemCD>::value,
    cutlass::epilogue::collective::EpilogueScheduleAuto
  >::CollectiveOp;

using CollectiveMainloop = typename cutlass::gemm::collective::CollectiveBuilder<
    cutlass::arch::Sm90, cutlass::arch::OpClassTensorOp,
    ElemA, cutlass::layout::ColumnMajor, 128 / cutlass::sizeof_bits<ElemA>::value,
    ElemB, cutlass::layout::RowMajor, 128 / cutlass::sizeof_bits<ElemB>::value,
    Acc,
    TileShape, ClusterShape,
    cutlass::gemm::collective::StageCount<5>,
    cutlass::gemm::collective::KernelScheduleAuto
  >::CollectiveOp;

using GemmKernel = cutlass::gemm::kernel::GemmUniversal<
    cute::Shape<int,int,int,int>,
    CollectiveMainloop,
    CollectiveEpilogue
>;
using Gemm = cutlass::gemm::device::GemmUniversalAdapter<GemmKernel>;

// Force the device kernel symbol into the cubin without needing a host main.
auto* _anchor = &cutlass::device_kernel<GemmKernel>;


// ===== COMPILED SASS (sm_90a) =====

	.target	sm_90a

	.elftype	@"ET_EXEC"


//--------------------- .note.nv.tkinfo           --------------------------
	.section	.note.nv.tkinfo,"",@"SHT_NOTE"
	.sectionflags	@"SHF_NOTE_NV_TKINFO"
	.tkinfo
        /*0018*/ 	.word	0x00000002
        /*0030*/ 	.string	""
        /*0030*/ 	.string	"ptxas"
        /*0030*/ 	.string	"Cuda compilation tools, release 13.0, V13.0.88"
        /*0030*/ 	.string	"Build cuda_13.0.r13.0/compiler.36424714_0"
        /*0030*/ 	.string	"-arch sm_90a -m 64 "



//--------------------- .note.nv.cuinfo           --------------------------
	.section	.note.nv.cuinfo,"",@"SHT_NOTE"
	.sectionflags	@"SHF_NOTE_NV_CUINFO"
        /*0018*/ 	.short	0x0002
        /*001a*/ 	.short	0x005a
        /*001c*/ 	.short	0x0082
	.zero		2


//--------------------- .nv.info                  --------------------------
	.section	.nv.info,"",@"SHT_CUDA_INFO"
	.align	4


	//----- nvinfo : EIATTR_REGCOUNT
	.align		4
        /*0000*/ 	.byte	0x04, 0x2f
        /*0002*/ 	.short	(.L_15 - .L_14)
	.align		4
.L_14:
        /*0004*/ 	.word	index@(_ZN7cutlass13device_kernelINS_4gemm6kernel13GemmUniversalIN4cute5tupleIJiiiiEEENS1_10collective13CollectiveMmaINS1_34MainloopSm90TmaGmmaWarpSpecializedILi5ENS5_IJNS4_1CILi4EEESB_NSA_ILi1EEEEEENS1_35KernelTmaWarpSpecializedCooperativeEEENS5_IJNSA_ILi128EEESG_NSA_ILi64EEEEEENS_6half_tENS5_IJSC_llEEESJ_SK_NS4_8TiledMMAINS4_8MMA_AtomIJNS4_4SM904GMMA26MMA_64x128x16_F32F16F16_SSILNSO_5MajorE1ELSQ_1ELNSO_7ScaleInE1ELSR_1EEEEEENS4_6LayoutINS5_IJNSA_ILi2EEESC_SC_EEENS5_IJSC_NSA_ILi0EEESX_EEEEENS5_IJNS4_10UnderscoreES10_S10_EEEEENS4_23SM90_TMA_LOAD_MULTICASTENS4_14ComposedLayoutINS4_7SwizzleILi3ELi4ELi3EEENS4_18smem_ptr_flag_bitsILi16EEENSU_INS5_IJSH_NSA_ILi8EEEEEENS5_IJSC_SH_EEEEEEEvNS4_8identityES13_S1D_vS1E_EENS_8epilogue10collective6detail29Sm90TmaWarpSpecializedAdapterINS1H_15DefaultEpilogueISJ_NS5_IJlSC_lEEES1L_NS1G_6thread17LinearCombinationISJ_Li1EffLNS1M_9ScaleType4KindE0ELNS_15FloatRoundStyleE2ESJ_EENS1_15EpilogueDefaultEEEEEvvEEEEvNT_6ParamsE)
        /*0008*/ 	.word	0x000000a8


	//----- nvinfo : EIATTR_FRAME_SIZE
	.align		4
.L_15:
        /*000c*/ 	.byte	0x04, 0x11
        /*000e*/ 	.short	(.L_17 - .L_16)
	.align		4
.L_16:
        /*0010*/ 	.word	index@(_ZN7cutlass13device_kernelINS_4gemm6kernel13GemmUniversalIN4cute5tupleIJiiiiEEENS1_10collective13CollectiveMmaINS1_34MainloopSm90TmaGmmaWarpSpecializedILi5ENS5_IJNS4_1CILi4EEESB_NSA_ILi1EEEEEENS1_35KernelTmaWarpSpecializedCooperativeEEENS5_IJNSA_ILi128EEESG_NSA_ILi64EEEEEENS_6half_tENS5_IJSC_llEEESJ_SK_NS4_8TiledMMAINS4_8MMA_AtomIJNS4_4SM904GMMA26MMA_64x128x16_F32F16F16_SSILNSO_5MajorE1ELSQ_1ELNSO_7ScaleInE1ELSR_1EEEEEENS4_6LayoutINS5_IJNSA_ILi2EEESC_SC_EEENS5_IJSC_NSA_ILi0EEESX_EEEEENS5_IJNS4_10UnderscoreES10_S10_EEEEENS4_23SM90_TMA_LOAD_MULTICASTENS4_14ComposedLayoutINS4_7SwizzleILi3ELi4ELi3EEENS4_18smem_ptr_flag_bitsILi16EEENSU_INS5_IJSH_NSA_ILi8EEEEEENS5_IJSC_SH_EEEEEEEvNS4_8identityES13_S1D_vS1E_EENS_8epilogue10collective6detail29Sm90TmaWarpSpecializedAdapterINS1H_15DefaultEpilogueISJ_NS5_IJlSC_lEEES1L_NS1G_6thread17LinearCombinationISJ_Li1EffLNS1M_9ScaleType4KindE0ELNS_15FloatRoundStyleE2ESJ_EENS1_15EpilogueDefaultEEEEEvvEEEEvNT_6ParamsE)
        /*0014*/ 	.word	0x00000000


	//----- nvinfo : EIATTR_MIN_STACK_SIZE
	.align		4
.L_17:
        /*0018*/ 	.byte	0x04, 0x12
        /*001a*/ 	.short	(.L_19 - .L_18)
	.align		4
.L_18:
        /*001c*/ 	.word	index@(_ZN7cutlass13device_kernelINS_4gemm6kernel13GemmUniversalIN4cute5tupleIJiiiiEEENS1_10collective13CollectiveMmaINS1_34MainloopSm90TmaGmmaWarpSpecializedILi5ENS5_IJNS4_1CILi4EEESB_NSA_ILi1EEEEEENS1_35KernelTmaWarpSpecializedCooperativeEEENS5_IJNSA_ILi128EEESG_NSA_ILi64EEEEEENS_6half_tENS5_IJSC_llEEESJ_SK_NS4_8TiledMMAINS4_8MMA_AtomIJNS4_4SM904GMMA26MMA_64x128x16_F32F16F16_SSILNSO_5MajorE1ELSQ_1ELNSO_7ScaleInE1ELSR_1EEEEEENS4_6LayoutINS5_IJNSA_ILi2EEESC_SC_EEENS5_IJSC_NSA_ILi0EEESX_EEEEENS5_IJNS4_10UnderscoreES10_S10_EEEEENS4_23SM90_TMA_LOAD_MULTICASTENS4_14ComposedLayoutINS4_7SwizzleILi3ELi4ELi3EEENS4_18smem_ptr_flag_bitsILi16EEENSU_INS5_IJSH_NSA_ILi8EEEEEENS5_IJSC_SH_EEEEEEEvNS4_8identityES13_S1D_vS1E_EENS_8epilogue10collective6detail29Sm90TmaWarpSpecializedAdapterINS1H_15DefaultEpilogueISJ_NS5_IJlSC_lEEES1L_NS1G_6thread17LinearCombinationISJ_Li1EffLNS1M_9ScaleType4KindE0ELNS_15FloatRoundStyleE2ESJ_EENS1_15EpilogueDefaultEEEEEvvEEEEvNT_6ParamsE)
        /*0020*/ 	.word	0x00000000
.L_19:


//--------------------- .nv.compat                --------------------------
	.section	.nv.compat,"",@"SHT_CUDA_COMPAT_INFO"
	.align	4
        /*0000*/ 	.byte	0x02, 0x09, 0x01, 0x00, 0x02, 0x02, 0x04, 0x00, 0x02, 0x05, 0x05, 0x00, 0x03, 0x07, 0x01, 0x01
        /*0010*/ 	.byte	0x02, 0x03, 0x01, 0x00, 0x02, 0x06, 0x01, 0x00, 0x04, 0x0b, 0x08, 0x00, 0x00, 0x00, 0x00, 0x00
        /*0020*/ 	.byte	0x00, 0x00, 0x00, 0x00


//--------------------- .nv.info._ZN7cutlass13device_kernelINS_4gemm6kernel13GemmUniversalIN4cute5tupleIJiiiiEEENS1_10collective13CollectiveMmaINS1_34MainloopSm90TmaGmmaWarpSpecializedILi5ENS5_IJNS4_1CILi4EEESB_NSA_ILi1EEEEEENS1_35KernelTmaWarpSpecializedCooperativeEEENS5_IJNSA_ILi128EEESG_NSA_ILi64EEEEEENS_6half_tENS5_IJSC_llEEESJ_SK_NS4_8TiledMMAINS4_8MMA_AtomIJNS4_4SM904GMMA26MMA_64x128x16_F32F16F16_SSILNSO_5MajorE1ELSQ_1ELNSO_7ScaleInE1ELSR_1EEEEEENS4_6LayoutINS5_IJNSA_ILi2EEESC_SC_EEENS5_IJSC_NSA_ILi0EEESX_EEEEENS5_IJNS4_10UnderscoreES10_S10_EEEEENS4_23SM90_TMA_LOAD_MULTICASTENS4_14ComposedLayoutINS4_7SwizzleILi3ELi4ELi3EEENS4_18smem_ptr_flag_bitsILi16EEENSU_INS5_IJSH_NSA_ILi8EEEEEENS5_IJSC_SH_EEEEEEEvNS4_8identityES13_S1D_vS1E_EENS_8epilogue10collective6detail29Sm90TmaWarpSpecializedAdapterINS1H_15DefaultEpilogueISJ_NS5_IJlSC_lEEES1L_NS1G_6thread17LinearCombinationISJ_Li1EffLNS1M_9ScaleType4KindE0ELNS_15FloatRoundStyleE2ESJ_EENS1_15EpilogueDefaultEEEEEvvEEEEvNT_6ParamsE --------------------------
	.section	.nv.info._ZN7cutlass13device_kernelINS_4gemm6kernel13GemmUniversalIN4cute5tupleIJiiiiEEENS1_10collective13CollectiveMmaINS1_34MainloopSm90TmaGmmaWarpSpecializedILi5ENS5_IJNS4_1CILi4EEESB_NSA_ILi1EEEEEENS1_35KernelTmaWarpSpecializedCooperativeEEENS5_IJNSA_ILi128EEESG_NSA_ILi64EEEEEENS_6half_tENS5_IJSC_llEEESJ_SK_NS4_8TiledMMAINS4_8MMA_AtomIJNS4_4SM904GMMA26MMA_64x128x16_F32F16F16_SSILNSO_5MajorE1ELSQ_1ELNSO_7ScaleInE1ELSR_1EEEEEENS4_6LayoutINS5_IJNSA_ILi2EEESC_SC_EEENS5_IJSC_NSA_ILi0EEESX_EEEEENS5_IJNS4_10UnderscoreES10_S10_EEEEENS4_23SM90_TMA_LOAD_MULTICASTENS4_14ComposedLayoutINS4_7SwizzleILi3ELi4ELi3EEENS4_18smem_ptr_flag_bitsILi16EEENSU_INS5_IJSH_NSA_ILi8EEEEEENS5_IJSC_SH_EEEEEEEvNS4_8identityES13_S1D_vS1E_EENS_8epilogue10collective6detail29Sm90TmaWarpSpecializedAdapterINS1H_15DefaultEpilogueISJ_NS5_IJlSC_lEEES1L_NS1G_6thread17LinearCombinationISJ_Li1EffLNS1M_9ScaleType4KindE0ELNS_15FloatRoundStyleE2ESJ_EENS1_15EpilogueDefaultEEEEEvvEEEEvNT_6ParamsE,"",@"SHT_CUDA_INFO"
	.sectionflags	@""
	.align	4


	//----- nvinfo : EIATTR_CUDA_API_VERSION
	.align		4
        /*0000*/ 	.byte	0x04, 0x37
        /*0002*/ 	.short	(.L_21 - .L_20)
.L_20:
        /*0004*/ 	.word	0x00000082


	//----- nvinfo : EIATTR_KPARAM_INFO
	.align		4
.L_21:
        /*0008*/ 	.byte	0x04, 0x17
        /*000a*/ 	.short	(.L_23 - .L_22)
.L_22:
        /*000c*/ 	.word	0x00000000
        /*0010*/ 	.short	0x0000
        /*0012*/ 	.short	0x0070
        /*0014*/ 	.byte	0x00, 0xf0, 0x01, 0x10


	//----- nvinfo : EIATTR_SPARSE_MMA_MASK
	.align		4
.L_23:
        /*0018*/ 	.byte	0x03, 0x50
        /*001a*/ 	.short	0x0000


	//----- nvinfo : EIATTR_MAXREG_COUNT
	.align		4
        /*001c*/ 	.byte	0x03, 0x1b
        /*001e*/ 	.short	0x00a8


	//----- nvinfo : EIATTR_NUM_BARRIERS
	.align		4
        /*0020*/ 	.byte	0x02, 0x4c
        /*0022*/ 	.byte	0x01
	.zero		1


	//----- nvinfo : EIATTR_EXTERNS
	.align		4
        /*0024*/ 	.byte	0x04, 0x0f
        /*0026*/ 	.short	(.L_25 - .L_24)


	//   ....[0]....
	.align		4
.L_24:
        /*0028*/ 	.word	index@(__assertfail)


	//----- nvinfo : EIATTR_MERCURY_ISA_VERSION
	.align		4
.L_25:
        /*002c*/ 	.byte	0x03, 0x5f
        /*002e*/ 	.short	0x0101


	//----- nvinfo : EIATTR_INT_WARP_WIDE_INSTR_OFFSETS
	.align		4
        /*0030*/ 	.byte	0x04, 0x31
        /*0032*/ 	.short	(.L_27 - .L_26)


	//   ....[0]....
.L_26:
        /*0034*/ 	.word	0x00000500


	//   ....[1]....
        /*0038*/ 	.word	0x00000520


	//   ....[2]....
        /*003c*/ 	.word	0x000006d0


	//   ....[3]....
        /*0040*/ 	.word	0x00001f30


	//----- nvinfo : EIATTR_COOP_GROUP_MASK_REGIDS
	.align		4
.L_27:
        /*0044*/ 	.byte	0x04, 0x29
        /*0046*/ 	.short	(.L_29 - .L_28)


	//   ....[0]....
.L_28:
        /*0048*/ 	.word	0xffffffff


	//   ....[1]....
        /*004c*/ 	.word	0xffffffff


	//   ....[2]....
        /*0050*/ 	.word	0xffffffff


	//   ....[3]....
        /*0054*/ 	.word	0xffffffff


	//   ....[4]....
        /*0058*/ 	.word	0xffffffff


	//   ....[5]....
        /*005c*/ 	.word	0xffffffff


	//----- nvinfo : EIATTR_COOP_GROUP_INSTR_OFFSETS
	.align		4
.L_29:
        /*0060*/ 	.byte	0x04, 0x28
        /*0062*/ 	.short	(.L_31 - .L_30)


	//   ....[0]....
.L_30:
        /*0064*/ 	.word	0x00000060


	//   ....[1]....
        /*0068*/ 	.word	0x00000070


	//   ....[2]....
        /*006c*/ 	.word	0x00000130


	//   ....[3]....
        /*0070*/ 	.word	0x00000320


	//   ....[4]....
        /*0074*/ 	.word	0x00000840


	//   ....[5]....
        /*0078*/ 	.word	0x000014c0


	//----- nvinfo : EIATTR_REG_RECONFIG
	.align		4
.L_31:
        /*007c*/ 	.byte	0x01, 0x54
	.zero		2


	//----- nvinfo : EIATTR_SYSCALL_OFFSETS
	.align		4
        /*0080*/ 	.byte	0x04, 0x46
        /*0082*/ 	.short	(.L_33 - .L_32)


	//   ....[0]....
.L_32:
        /*0084*/ 	.word	0x000016a0


	//----- nvinfo : EIATTR_MBARRIER_INSTR_OFFSETS
	.align		4
.L_33:
        /*0088*/ 	.byte	0x04, 0x39
        /*008a*/ 	.short	(.L_35 - .L_34)


	//   ....[0]....
.L_34:
        /*008c*/ 	.word	0x00000250
        /*0090*/ 	.word	0x000000ff
        /*0094*/ 	.word	0x00000000
        /*0098*/ 	.short	0x0100
        /*009a*/ 	.byte	0x08
	.zero		1


	//   ....[1]....
        /*009c*/ 	.word	0x00000260
        /*00a0*/ 	.word	0x000000ff
        /*00a4*/ 	.word	0x00000028
        /*00a8*/ 	.short	0x0100
        /*00aa*/ 	.byte	0x08
	.zero		1


	//   ....[2]....
        /*00ac*/ 	.word	0x00000270
        /*00b0*/ 	.word	0x000000ff
        /*00b4*/ 	.word	0x00000008
        /*00b8*/ 	.short	0x0100
        /*00ba*/ 	.byte	0x08
	.zero		1


	//   ....[3]....
        /*00bc*/ 	.word	0x00000280
        /*00c0*/ 	.word	0x000000ff
        /*00c4*/ 	.word	0x00000030
        /*00c8*/ 	.short	0x0100
        /*00ca*/ 	.byte	0x08
	.zero		1


	//   ....[4]....
        /*00cc*/ 	.word	0x00000290
        /*00d0*/ 	.word	0x000000ff
        /*00d4*/ 	.word	0x00000010
        /*00d8*/ 	.short	0x0100
        /*00da*/ 	.byte	0x08
	.zero		1


	//   ....[5]....
        /*00dc*/ 	.word	0x000002a0
        /*00e0*/ 	.word	0x000000ff
        /*00e4*/ 	.word	0x00000038
        /*00e8*/ 	.short	0x0100
        /*00ea*/ 	.byte	0x08
	.zero		1


	//   ....[6]....
        /*00ec*/ 	.word	0x000002b0
        /*00f0*/ 	.word	0x000000ff
        /*00f4*/ 	.word	0x00000018
        /*00f8*/ 	.short	0x0100
        /*00fa*/ 	.byte	0x08
	.zero		1


	//   ....[7]....
        /*00fc*/ 	.word	0x000002c0
        /*0100*/ 	.word	0x000000ff
        /*0104*/ 	.word	0x00000040
        /*0108*/ 	.short	0x0100
        /*010a*/ 	.byte	0x08
	.zero		1


	//   ....[8]....
        /*010c*/ 	.word	0x000002d0
        /*0110*/ 	.word	0x000000ff
        /*0114*/ 	.word	0x00000020
        /*0118*/ 	.short	0x0100
        /*011a*/ 	.byte	0x08
	.zero		1


	//   ....[9]....
        /*011c*/ 	.word	0x000002e0
        /*0120*/ 	.word	0x000000ff
        /*0124*/ 	.word	0x00000048
        /*0128*/ 	.short	0x0100
        /*012a*/ 	.byte	0x08
	.zero		1


	//   ....[10]....
        /*012c*/ 	.word	0x00000750
        /*0130*/ 	.word	0x000000ff
        /*0134*/ 	.word	0x00000060
        /*0138*/ 	.short	0x0100
        /*013a*/ 	.byte	0x06
	.zero		1


	//   ....[11]....
        /*013c*/ 	.word	0x000007f0
        /*0140*/ 	.word	0x000000ff
        /*0144*/ 	.word	0x00000068
        /*0148*/ 	.short	0x0100
        /*014a*/ 	.byte	0x06
	.zero		1


	//   ....[12]....
        /*014c*/ 	.word	0x00001760
        /*0150*/ 	.word	0x00000003
        /*0154*/ 	.word	0x00000000
        /*0158*/ 	.short	0x010a
        /*015a*/ 	.byte	0x3f
	.zero		1


	//   ....[13]....
        /*015c*/ 	.word	0x000017c0
        /*0160*/ 	.word	0x00000003
        /*0164*/ 	.word	0x00000000
        /*0168*/ 	.short	0x010a
        /*016a*/ 	.byte	0x3f
	.zero		1


	//   ....[14]....
        /*016c*/ 	.word	0x00001b40
        /*0170*/ 	.word	0x00000005
        /*0174*/ 	.word	0x00000000
        /*0178*/ 	.short	0x010a
        /*017a*/ 	.byte	0x3f
	.zero		1


	//   ....[15]....
        /*017c*/ 	.word	0x00001b80
        /*0180*/ 	.word	0x00000005
        /*0184*/ 	.word	0x00000000
        /*0188*/ 	.short	0x010a
        /*018a*/ 	.byte	0x3f
	.zero		1


	//   ....[16]....
        /*018c*/ 	.word	0x00001de0
        /*0190*/ 	.word	0x00000004
        /*0194*/ 	.word	0x00000000
        /*0198*/ 	.short	0x0101
        /*019a*/ 	.byte	0x3f
	.zero		1


	//   ....[17]....
        /*019c*/ 	.word	0x00001fd0
        /*01a0*/ 	.word	0x00000000
        /*01a4*/ 	.word	0x00000000
        /*01a8*/ 	.short	0x0101
        /*01aa*/ 	.byte	0x3f
	.zero		1


	//   ....[18]....
        /*01ac*/ 	.word	0x00007250
        /*01b0*/ 	.word	0x00000015
        /*01b4*/ 	.word	0x00000028
        /*01b8*/ 	.short	0x010a
        /*01ba*/ 	.byte	0x3f
	.zero		1


	//   ....[19]....
        /*01bc*/ 	.word	0x000076e0
        /*01c0*/ 	.word	0x00000006
        /*01c4*/ 	.word	0x00000068
        /*01c8*/ 	.short	0x0101
        /*01ca*/ 	.byte	0x3f
	.zero		1


	//   ....[20]....
        /*01cc*/ 	.word	0x00007e10
        /*01d0*/ 	.word	0x00000007
        /*01d4*/ 	.word	0x00000000
        /*01d8*/ 	.short	0x010a
        /*01da*/ 	.byte	0x3f
	.zero		1


	//   ....[21]....
        /*01dc*/ 	.word	0x00007e90
        /*01e0*/ 	.word	0x00000008
        /*01e4*/ 	.word	0x00000000
        /*01e8*/ 	.short	0x010a
        /*01ea*/ 	.byte	0x3f
	.zero		1


	//   ....[22]....
        /*01ec*/ 	.word	0x00007f20
        /*01f0*/ 	.word	0x00000009
        /*01f4*/ 	.word	0x00000000
        /*01f8*/ 	.short	0x010a
        /*01fa*/ 	.byte	0x3f
	.zero		1


	//   ....[23]....
        /*01fc*/ 	.word	0x00007fb0
        /*0200*/ 	.word	0x00000006
        /*0204*/ 	.word	0x00000000
        /*0208*/ 	.short	0x010a
        /*020a*/ 	.byte	0x3f
	.zero		1


	//   ....[24]....
        /*020c*/ 	.word	0x00008040
        /*0210*/ 	.word	0x00000003
        /*0214*/ 	.word	0x00000000
        /*0218*/ 	.short	0x010a
        /*021a*/ 	.byte	0x3f
	.zero		1


	//   ....[25]....
        /*021c*/ 	.word	0x000080a0
        /*0220*/ 	.word	0x00000003
        /*0224*/ 	.word	0x00000000
        /*0228*/ 	.short	0x010a
        /*022a*/ 	.byte	0x3f
	.zero		1


	//   ....[26]....
        /*022c*/ 	.word	0x000080f0
        /*0230*/ 	.word	0x00000005
        /*0234*/ 	.word	0x00000000
        /*0238*/ 	.short	0x010a
        /*023a*/ 	.byte	0x3f
	.zero		1


	//   ....[27]....
        /*023c*/ 	.word	0x000081c0
        /*0240*/ 	.word	0x00000015
        /*0244*/ 	.word	0x00000028
        /*0248*/ 	.short	0x010a
        /*024a*/ 	.byte	0x3f
	.zero		1


	//   ....[28]....
        /*024c*/ 	.word	0x00008290
        /*0250*/ 	.word	0x00000007
        /*0254*/ 	.word	0x00000000
        /*0258*/ 	.short	0x010a
        /*025a*/ 	.byte	0x3f
	.zero		1


	//   ....[29]....
        /*025c*/ 	.word	0x000082e0
        /*0260*/ 	.word	0x00000008
        /*0264*/ 	.word	0x00000000
        /*0268*/ 	.short	0x010a
        /*026a*/ 	.byte	0x3f
	.zero		1


	//   ....[30]....
        /*026c*/ 	.word	0x00008330
        /*0270*/ 	.word	0x00000009
        /*0274*/ 	.word	0x00000000
        /*0278*/ 	.short	0x010a
        /*027a*/ 	.byte	0x3f
	.zero		1


	//   ....[31]....
        /*027c*/ 	.word	0x00008380
        /*0280*/ 	.word	0x00000006
        /*0284*/ 	.word	0x00000000
        /*0288*/ 	.short	0x010a
        /*028a*/ 	.byte	0x3f
	.zero		1


	//----- nvinfo : EIATTR_NUM_MBARRIERS
	.align		4
.L_35:
        /*028c*/ 	.byte	0x03, 0x38
        /*028e*/ 	.short	0x000c


	//----- nvinfo : EIATTR_EXIT_INSTR_OFFSETS
	.align		4
        /*0290*/ 	.byte	0x04, 0x1c
        /*0292*/ 	.short	(.L_37 - .L_36)


	//   ....[0]....
.L_36:
        /*0294*/ 	.word	0x00000a10


	//   ....[1]....
        /*0298*/ 	.word	0x00001220


	//   ....[2]....
        /*029c*/ 	.word	0x00006880


	//   ....[3]....
        /*02a0*/ 	.word	0x00006de0


	//   ....[4]....
        /*02a4*/ 	.word	0x00008090


	//----- nvinfo : EIATTR_MAX_THREADS
	.align		4
.L_37:
        /*02a8*/ 	.byte	0x04, 0x05
        /*02aa*/ 	.short	(.L_39 - .L_38)
.L_38:
        /*02ac*/ 	.word	0x00000180
        /*02b0*/ 	.word	0x00000001
        /*02b4*/ 	.word	0x00000001


	//----- nvinfo : EIATTR_CRS_STACK_SIZE
	.align		4
.L_39:
        /*02b8*/ 	.byte	0x04, 0x1e
        /*02ba*/ 	.short	(.L_41 - .L_40)
.L_40:
        /*02bc*/ 	.word	0x00000000


	//----- nvinfo : EIATTR_CBANK_PARAM_SIZE
	.align		4
.L_41:
        /*02c0*/ 	.byte	0x03, 0x19
        /*02c2*/ 	.short	0x0470


	//----- nvinfo : EIATTR_PARAM_CBANK
	.align		4
        /*02c4*/ 	.byte	0x04, 0x0a
        /*02c6*/ 	.short	(.L_43 - .L_42)
	.align		4
.L_42:
        /*02c8*/ 	.word	index@(.nv.constant0._ZN7cutlass13device_kernelINS_4gemm6kernel13GemmUniversalIN4cute5tupleIJiiiiEEENS1_10collective13CollectiveMmaINS1_34MainloopSm90TmaGmmaWarpSpecializedILi5ENS5_IJNS4_1CILi4EEESB_NSA_ILi1EEEEEENS1_35KernelTmaWarpSpecializedCooperativeEEENS5_IJNSA_ILi128EEESG_NSA_ILi64EEEEEENS_6half_tENS5_IJSC_llEEESJ_SK_NS4_8TiledMMAINS4_8MMA_AtomIJNS4_4SM904GMMA26MMA_64x128x16_F32F16F16_SSILNSO_5MajorE1ELSQ_1ELNSO_7ScaleInE1ELSR_1EEEEEENS4_6LayoutINS5_IJNSA_ILi2EEESC_SC_EEENS5_IJSC_NSA_ILi0EEESX_EEEEENS5_IJNS4_10UnderscoreES10_S10_EEEEENS4_23SM90_TMA_LOAD_MULTICASTENS4_14ComposedLayoutINS4_7SwizzleILi3ELi4ELi3EEENS4_18smem_ptr_flag_bitsILi16EEENSU_INS5_IJSH_NSA_ILi8EEEEEENS5_IJSC_SH_EEEEEEEvNS4_8identityES13_S1D_vS1E_EENS_8epilogue10collective6detail29Sm90TmaWarpSpecializedAdapterINS1H_15DefaultEpilogueISJ_NS5_IJlSC_lEEES1L_NS1G_6thread17LinearCombinationISJ_Li1EffLNS1M_9ScaleType4KindE0ELNS_15FloatRoundStyleE2ESJ_EENS1_15EpilogueDefaultEEEEEvvEEEEvNT_6ParamsE)
        /*02cc*/ 	.short	0x0210
        /*02ce*/ 	.short	0x0470


	//----- nvinfo : EIATTR_SW_WAR
	.align		4
.L_43:
        /*02d0*/ 	.byte	0x04, 0x36
        /*02d2*/ 	.short	(.L_45 - .L_44)
.L_44:
        /*02d4*/ 	.word	0x00000008
.L_45:


//--------------------- .nv.callgraph             --------------------------
	.section	.nv.callgraph,"",@"SHT_CUDA_CALLGRAPH"
	.align	4
	.sectionentsize	8
	.align		4
        /*0000*/ 	.word	0x00000000
	.align		4
        /*0004*/ 	.word	0xffffffff
	.align		4
        /*0008*/ 	.word	index@(_ZN7cutlass13device_kernelINS_4gemm6kernel13GemmUniversalIN4cute5tupleIJiiiiEEENS1_10collective13CollectiveMmaINS1_34MainloopSm90TmaGmmaWarpSpecializedILi5ENS5_IJNS4_1CILi4EEESB_NSA_ILi1EEEEEENS1_35KernelTmaWarpSpecializedCooperativeEEENS5_IJNSA_ILi128EEESG_NSA_ILi64EEEEEENS_6half_tENS5_IJSC_llEEESJ_SK_NS4_8TiledMMAINS4_8MMA_AtomIJNS4_4SM904GMMA26MMA_64x128x16_F32F16F16_SSILNSO_5MajorE1ELSQ_1ELNSO_7ScaleInE1ELSR_1EEEEEENS4_6LayoutINS5_IJNSA_ILi2EEESC_SC_EEENS5_IJSC_NSA_ILi0EEESX_EEEEENS5_IJNS4_10UnderscoreES10_S10_EEEEENS4_23SM90_TMA_LOAD_MULTICASTENS4_14ComposedLayoutINS4_7SwizzleILi3ELi4ELi3EEENS4_18smem_ptr_flag_bitsILi16EEENSU_INS5_IJSH_NSA_ILi8EEEEEENS5_IJSC_SH_EEEEEEEvNS4_8identityES13_S1D_vS1E_EENS_8epilogue10collective6detail29Sm90TmaWarpSpecializedAdapterINS1H_15DefaultEpilogueISJ_NS5_IJlSC_lEEES1L_NS1G_6thread17LinearCombinationISJ_Li1EffLNS1M_9ScaleType4KindE0ELNS_15FloatRoundStyleE2ESJ_EENS1_15EpilogueDefaultEEEEEvvEEEEvNT_6ParamsE)
	.align		4
        /*000c*/ 	.word	index@(__assertfail)
	.align		4
        /*0010*/ 	.word	0x00000000
	.align		4
        /*0014*/ 	.word	0xfffffffe
	.align		4
        /*0018*/ 	.word	0x00000000
	.align		4
        /*001c*/ 	.word	0xfffffffd
	.align		4
        /*0020*/ 	.word	0x00000000
	.align		4
        /*0024*/ 	.word	0xfffffffc


//--------------------- .nv.constant4             --------------------------
	.section	.nv.constant4,"a",@progbits
	.align	8
	.align		8
.nv.constant4:
        /*0000*/ 	.dword	__assertfail
	.align		8
        /*0008*/ 	.dword	__unnamed_1
	.align		8
        /*0010*/ 	.dword	_ZN40_INTERNAL_1df64878_4_k_cu_871bcd98_299314cuda3std3__45__cpo5beginE
	.align		8
        /*0018*/ 	.dword	_ZN40_INTERNAL_1df64878_4_k_cu_871bcd98_299314cuda3std3__45__cpo3endE
	.align		8
        /*0020*/ 	.dword	_ZN40_INTERNAL_1df64878_4_k_cu_871bcd98_299314cuda3std3__45__cpo6cbeginE
	.align		8
        /*0028*/ 	.dword	_ZN40_INTERNAL_1df64878_4_k_cu_871bcd98_299314cuda3std3__45__cpo4cendE
	.align		8
        /*0030*/ 	.dword	_ZN40_INTERNAL_1df64878_4_k_cu_871bcd98_299314cuda3std3__442_GLOBAL__N__1df64878_4_k_cu_871bcd98_299316ignoreE
	.align		8
        /*0038*/ 	.dword	_ZN40_INTERNAL_1df64878_4_k_cu_871bcd98_299314cuda3std3__419piecewise_constructE
	.align		8
        /*0040*/ 	.dword	_ZN40_INTERNAL_1df64878_4_k_cu_871bcd98_299314cuda3std3__48in_placeE
	.align		8
        /*0048*/ 	.dword	_ZN40_INTERNAL_1df64878_4_k_cu_871bcd98_299314cuda3std6ranges3__45__cpo4swapE
	.align		8
        /*0050*/ 	.dword	_ZN40_INTERNAL_1df64878_4_k_cu_871bcd98_299314cuda3std6ranges3__45__cpo9iter_moveE
	.align		8
        /*0058*/ 	.dword	_ZN40_INTERNAL_1df64878_4_k_cu_871bcd98_299314cute7productE
	.align		8
        /*0060*/ 	.dword	_ZN40_INTERNAL_1df64878_4_k_cu_871bcd98_299314cute1_E
	.align		8
        /*0068*/ 	.dword	$str$22
	.align		8
        /*0070*/ 	.dword	$str$23


//--------------------- .text._ZN7cutlass13device_kernelINS_4gemm6kernel13GemmUniversalIN4cute5tupleIJiiiiEEENS1_10collective13CollectiveMmaINS1_34MainloopSm90TmaGmmaWarpSpecializedILi5ENS5_IJNS4_1CILi4EEESB_NSA_ILi1EEEEEENS1_35KernelTmaWarpSpecializedCooperativeEEENS5_IJNSA_ILi128EEESG_NSA_ILi64EEEEEENS_6half_tENS5_IJSC_llEEESJ_SK_NS4_8TiledMMAINS4_8MMA_AtomIJNS4_4SM904GMMA26MMA_64x128x16_F32F16F16_SSILNSO_5MajorE1ELSQ_1ELNSO_7ScaleInE1ELSR_1EEEEEENS4_6LayoutINS5_IJNSA_ILi2EEESC_SC_EEENS5_IJSC_NSA_ILi0EEESX_EEEEENS5_IJNS4_10UnderscoreES10_S10_EEEEENS4_23SM90_TMA_LOAD_MULTICASTENS4_14ComposedLayoutINS4_7SwizzleILi3ELi4ELi3EEENS4_18smem_ptr_flag_bitsILi16EEENSU_INS5_IJSH_NSA_ILi8EEEEEENS5_IJSC_SH_EEEEEEEvNS4_8identityES13_S1D_vS1E_EENS_8epilogue10collective6detail29Sm90TmaWarpSpecializedAdapterINS1H_15DefaultEpilogueISJ_NS5_IJlSC_lEEES1L_NS1G_6thread17LinearCombinationISJ_Li1EffLNS1M_9ScaleType4KindE0ELNS_15FloatRoundStyleE2ESJ_EENS1_15EpilogueDefaultEEEEEvvEEEEvNT_6ParamsE --------------------------
	.section	.text._ZN7cutlass13device_kernelINS_4gemm6kernel13GemmUniversalIN4cute5tupleIJiiiiEEENS1_10collective13CollectiveMmaINS1_34MainloopSm90TmaGmmaWarpSpecializedILi5ENS5_IJNS4_1CILi4EEESB_NSA_ILi1EEEEEENS1_35KernelTmaWarpSpecializedCooperativeEEENS5_IJNSA_ILi128EEESG_NSA_ILi64EEEEEENS_6half_tENS5_IJSC_llEEESJ_SK_NS4_8TiledMMAINS4_8MMA_AtomIJNS4_4SM904GMMA26MMA_64x128x16_F32F16F16_SSILNSO_5MajorE1ELSQ_1ELNSO_7ScaleInE1ELSR_1EEEEEENS4_6LayoutINS5_IJNSA_ILi2EEESC_SC_EEENS5_IJSC_NSA_ILi0EEESX_EEEEENS5_IJNS4_10UnderscoreES10_S10_EEEEENS4_23SM90_TMA_LOAD_MULTICASTENS4_14ComposedLayoutINS4_7SwizzleILi3ELi4ELi3EEENS4_18smem_ptr_flag_bitsILi16EEENSU_INS5_IJSH_NSA_ILi8EEEEEENS5_IJSC_SH_EEEEEEEvNS4_8identityES13_S1D_vS1E_EENS_8epilogue10collective6detail29Sm90TmaWarpSpecializedAdapterINS1H_15DefaultEpilogueISJ_NS5_IJlSC_lEEES1L_NS1G_6thread17LinearCombinationISJ_Li1EffLNS1M_9ScaleType4KindE0ELNS_15FloatRoundStyleE2ESJ_EENS1_15EpilogueDefaultEEEEEvvEEEEvNT_6ParamsE,"ax",@progbits
	.align	128
.text._ZN7cutlass13device_kernelINS_4gemm6kernel13GemmUniversalIN4cute5tupleIJiiiiEEENS1_10collective13CollectiveMmaINS1_34MainloopSm90TmaGmmaWarpSpecializedILi5ENS5_IJNS4_1CILi4EEESB_NSA_ILi1EEEEEENS1_35KernelTmaWarpSpecializedCooperativeEEENS5_IJNSA_ILi128EEESG_NSA_ILi64EEEEEENS_6half_tENS5_IJSC_llEEESJ_SK_NS4_8TiledMMAINS4_8MMA_AtomIJNS4_4SM904GMMA26MMA_64x128x16_F32F16F16_SSILNSO_5MajorE1ELSQ_1ELNSO_7ScaleInE1ELSR_1EEEEEENS4_6LayoutINS5_IJNSA_ILi2EEESC_SC_EEENS5_IJSC_NSA_ILi0EEESX_EEEEENS5_IJNS4_10UnderscoreES10_S10_EEEEENS4_23SM90_TMA_LOAD_MULTICASTENS4_14ComposedLayoutINS4_7SwizzleILi3ELi4ELi3EEENS4_18smem_ptr_flag_bitsILi16EEENSU_INS5_IJSH_NSA_ILi8EEEEEENS5_IJSC_SH_EEEEEEEvNS4_8identityES13_S1D_vS1E_EENS_8epilogue10collective6detail29Sm90TmaWarpSpecializedAdapterINS1H_15DefaultEpilogueISJ_NS5_IJlSC_lEEES1L_NS1G_6thread17LinearCombinationISJ_Li1EffLNS1M_9ScaleType4KindE0ELNS_15FloatRoundStyleE2ESJ_EENS1_15EpilogueDefaultEEEEEvvEEEEvNT_6ParamsE:
        .type           _ZN7cutlass13device_kernelINS_4gemm6kernel13GemmUniversalIN4cute5tupleIJiiiiEEENS1_10collective13CollectiveMmaINS1_34MainloopSm90TmaGmmaWarpSpecializedILi5ENS5_IJNS4_1CILi4EEESB_NSA_ILi1EEEEEENS1_35KernelTmaWarpSpecializedCooperativeEEENS5_IJNSA_ILi128EEESG_NSA_ILi64EEEEEENS_6half_tENS5_IJSC_llEEESJ_SK_NS4_8TiledMMAINS4_8MMA_AtomIJNS4_4SM904GMMA26MMA_64x128x16_F32F16F16_SSILNSO_5MajorE1ELSQ_1ELNSO_7ScaleInE1ELSR_1EEEEEENS4_6LayoutINS5_IJNSA_ILi2EEESC_SC_EEENS5_IJSC_NSA_ILi0EEESX_EEEEENS5_IJNS4_10UnderscoreES10_S10_EEEEENS4_23SM90_TMA_LOAD_MULTICASTENS4_14ComposedLayoutINS4_7SwizzleILi3ELi4ELi3EEENS4_18smem_ptr_flag_bitsILi16EEENSU_INS5_IJSH_NSA_ILi8EEEEEENS5_IJSC_SH_EEEEEEEvNS4_8identityES13_S1D_vS1E_EENS_8epilogue10collective6detail29Sm90TmaWarpSpecializedAdapterINS1H_15DefaultEpilogueISJ_NS5_IJlSC_lEEES1L_NS1G_6thread17LinearCombinationISJ_Li1EffLNS1M_9ScaleType4KindE0ELNS_15FloatRoundStyleE2ESJ_EENS1_15EpilogueDefaultEEEEEvvEEEEvNT_6ParamsE,@function
        .size           _ZN7cutlass13device_kernelINS_4gemm6kernel13GemmUniversalIN4cute5tupleIJiiiiEEENS1_10collective13CollectiveMmaINS1_34MainloopSm90TmaGmmaWarpSpecializedILi5ENS5_IJNS4_1CILi4EEESB_NSA_ILi1EEEEEENS1_35KernelTmaWarpSpecializedCooperativeEEENS5_IJNSA_ILi128EEESG_NSA_ILi64EEEEEENS_6half_tENS5_IJSC_llEEESJ_SK_NS4_8TiledMMAINS4_8MMA_AtomIJNS4_4SM904GMMA26MMA_64x128x16_F32F16F16_SSILNSO_5MajorE1ELSQ_1ELNSO_7ScaleInE1ELSR_1EEEEEENS4_6LayoutINS5_IJNSA_ILi2EEESC_SC_EEENS5_IJSC_NSA_ILi0EEESX_EEEEENS5_IJNS4_10UnderscoreES10_S10_EEEEENS4_23SM90_TMA_LOAD_MULTICASTENS4_14ComposedLayoutINS4_7SwizzleILi3ELi4ELi3EEENS4_18smem_ptr_flag_bitsILi16EEENSU_INS5_IJSH_NSA_ILi8EEEEEENS5_IJSC_SH_EEEEEEEvNS4_8identityES13_S1D_vS1E_EENS_8epilogue10collective6detail29Sm90TmaWarpSpecializedAdapterINS1H_15DefaultEpilogueISJ_NS5_IJlSC_lEEES1L_NS1G_6thread17LinearCombinationISJ_Li1EffLNS1M_9ScaleType4KindE0ELNS_15FloatRoundStyleE2ESJ_EENS1_15EpilogueDefaultEEEEEvvEEEEvNT_6ParamsE,(.L_x_199 - _ZN7cutlass13device_kernelINS_4gemm6kernel13GemmUniversalIN4cute5tupleIJiiiiEEENS1_10collective13CollectiveMmaINS1_34MainloopSm90TmaGmmaWarpSpecializedILi5ENS5_IJNS4_1CILi4EEESB_NSA_ILi1EEEEEENS1_35KernelTmaWarpSpecializedCooperativeEEENS5_IJNSA_ILi128EEESG_NSA_ILi64EEEEEENS_6half_tENS5_IJSC_llEEESJ_SK_NS4_8TiledMMAINS4_8MMA_AtomIJNS4_4SM904GMMA26MMA_64x128x16_F32F16F16_SSILNSO_5MajorE1ELSQ_1ELNSO_7ScaleInE1ELSR_1EEEEEENS4_6LayoutINS5_IJNSA_ILi2EEESC_SC_EEENS5_IJSC_NSA_ILi0EEESX_EEEEENS5_IJNS4_10UnderscoreES10_S10_EEEEENS4_23SM90_TMA_LOAD_MULTICASTENS4_14ComposedLayoutINS4_7SwizzleILi3ELi4ELi3EEENS4_18smem_ptr_flag_bitsILi16EEENSU_INS5_IJSH_NSA_ILi8EEEEEENS5_IJSC_SH_EEEEEEEvNS4_8identityES13_S1D_vS1E_EENS_8epilogue10collective6detail29Sm90TmaWarpSpecializedAdapterINS1H_15DefaultEpilogueISJ_NS5_IJlSC_lEEES1L_NS1G_6thread17LinearCombinationISJ_Li1EffLNS1M_9ScaleType4KindE0ELNS_15FloatRoundStyleE2ESJ_EENS1_15EpilogueDefaultEEEEEvvEEEEvNT_6ParamsE)
        .other          _ZN7cutlass13device_kernelINS_4gemm6kernel13GemmUniversalIN4cute5tupleIJiiiiEEENS1_10collective13CollectiveMmaINS1_34MainloopSm90TmaGmmaWarpSpecializedILi5ENS5_IJNS4_1CILi4EEESB_NSA_ILi1EEEEEENS1_35KernelTmaWarpSpecializedCooperativeEEENS5_IJNSA_ILi128EEESG_NSA_ILi64EEEEEENS_6half_tENS5_IJSC_llEEESJ_SK_NS4_8TiledMMAINS4_8MMA_AtomIJNS4_4SM904GMMA26MMA_64x128x16_F32F16F16_SSILNSO_5MajorE1ELSQ_1ELNSO_7ScaleInE1ELSR_1EEEEEENS4_6LayoutINS5_IJNSA_ILi2EEESC_SC_EEENS5_IJSC_NSA_ILi0EEESX_EEEEENS5_IJNS4_10UnderscoreES10_S10_EEEEENS4_23SM90_TMA_LOAD_MULTICASTENS4_14ComposedLayoutINS4_7SwizzleILi3ELi4ELi3EEENS4_18smem_ptr_flag_bitsILi16EEENSU_INS5_IJSH_NSA_ILi8EEEEEENS5_IJSC_SH_EEEEEEEvNS4_8identityES13_S1D_vS1E_EENS_8epilogue10collective6detail29Sm90TmaWarpSpecializedAdapterINS1H_15DefaultEpilogueISJ_NS5_IJlSC_lEEES1L_NS1G_6thread17LinearCombinationISJ_Li1EffLNS1M_9ScaleType4KindE0ELNS_15FloatRoundStyleE2ESJ_EENS1_15EpilogueDefaultEEEEEvvEEEEvNT_6ParamsE,@"STO_CUDA_ENTRY STV_DEFAULT"
_ZN7cutlass13device_kernelINS_4gemm6kernel13GemmUniversalIN4cute5tupleIJiiiiEEENS1_10collective13CollectiveMmaINS1_34MainloopSm90TmaGmmaWarpSpecializedILi5ENS5_IJNS4_1CILi4EEESB_NSA_ILi1EEEEEENS1_35KernelTmaWarpSpecializedCooperativeEEENS5_IJNSA_ILi128EEESG_NSA_ILi64EEEEEENS_6half_tENS5_IJSC_llEEESJ_SK_NS4_8TiledMMAINS4_8MMA_AtomIJNS4_4SM904GMMA26MMA_64x128x16_F32F16F16_SSILNSO_5MajorE1ELSQ_1ELNSO_7ScaleInE1ELSR_1EEEEEENS4_6LayoutINS5_IJNSA_ILi2EEESC_SC_EEENS5_IJSC_NSA_ILi0EEESX_EEEEENS5_IJNS4_10UnderscoreES10_S10_EEEEENS4_23SM90_TMA_LOAD_MULTICASTENS4_14ComposedLayoutINS4_7SwizzleILi3ELi4ELi3EEENS4_18smem_ptr_flag_bitsILi16EEENSU_INS5_IJSH_NSA_ILi8EEEEEENS5_IJSC_SH_EEEEEEEvNS4_8identityES13_S1D_vS1E_EENS_8epilogue10collective6detail29Sm90TmaWarpSpecializedAdapterINS1H_15DefaultEpilogueISJ_NS5_IJlSC_lEEES1L_NS1G_6thread17LinearCombinationISJ_Li1EffLNS1M_9ScaleType4KindE0ELNS_15FloatRoundStyleE2ESJ_EENS1_15EpilogueDefaultEEEEEvvEEEEvNT_6ParamsE:
[----:B------:R-:W0:Y:S01]  /*0000*/  LDC R1, c[0x0][0x28] ;  /* 0x00000a00ff017b82 */ /* 0x000e220000000800 */
[----:B------:R-:W1:Y:S01]  /*0010*/  S2R R95, SR_TID.X ;  /* 0x00000000005f7919 */ /* 0x000e620000002100 */
[----:B------:R-:W-:Y:S01]  /*0020*/  ELECT P0, URZ, PT ;  /* 0x00000000003f782f */ /* 0x000fe20003800000 */
[----:B------:R-:W-:Y:S01]  /*0030*/  BSSY B0, `(.L_x_0) ;  /* 0x000000f000007945 */ /* 0x000fe20003800000 */
[--C-:B-1----:R-:W-:Y:S02]  /*0040*/  SHF.R.U32.HI R0, RZ, 0x5, R95.reuse ;  /* 0x00000005ff007819 */ /* 0x102fe4000001165f */
[----:B------:R-:W-:-:S03]  /*0050*/  SHF.R.U32.HI R7, RZ, 0x7, R95 ;  /* 0x00000007ff077819 */ /* 0x000fc6000001165f */
[----:B------:R-:W1:Y:S04]  /*0060*/  SHFL.IDX PT, R3, R0, RZ, 0x1f ;  /* 0x00001fff00037589 */ /* 0x000e6800000e0000 */
[----:B------:R2:W3:Y:S01]  /*0070*/  SHFL.IDX PT, R2, R7, RZ, 0x1f ;  /* 0x00001fff07027589 */ /* 0x0004e200000e0000 */
[----:B-1----:R-:W-:-:S13]  /*0080*/  ISETP.NE.OR P0, PT, R3, RZ, !P0 ;  /* 0x000000ff0300720c */ /* 0x002fda0004705670 */
[----:B0-23--:R-:W-:Y:S05]  /*0090*/  @P0 BRA `(.L_x_1) ;  /* 0x0000000000200947 */ /* 0x00dfea0003800000 */
[----:B------:R-:W-:Y:S02]  /*00a0*/  ULDC.64 UR4, c[0x0][0x198] ;  /* 0x0000660000047ab9 */ /* 0x000fe40000000a00 */
[----:B------:R-:W-:Y:S02]  /*00b0*/  UIADD3 UR6, UP0, UR4, 0xf0, URZ ;  /* 0x000000f004067890 */ /* 0x000fe4000ff1e03f */
[----:B------:R-:W-:Y:S02]  /*00c0*/  UIADD3 UR4, UP1, UR4, 0x1f0, URZ ;  /* 0x000001f004047890 */ /* 0x000fe4000ff3e03f */
[----:B------:R-:W-:Y:S02]  /*00d0*/  UIADD3.X UR7, URZ, UR5, URZ, UP0, !UPT ;  /* 0x000000053f077290 */ /* 0x000fe400087fe43f */
[----:B------:R-:W-:-:S07]  /*00e0*/  UIADD3.X UR5, URZ, UR5, URZ, UP1, !UPT ;  /* 0x000000053f057290 */ /* 0x000fce0008ffe43f */
[----:B------:R0:W-:Y:S02]  /*00f0*/  UTMACCTL.PF [UR6] ;  /* 0x00000000060079b9 */ /* 0x0001e40008040000 */
[----:B------:R0:W-:Y:S02]  /*0100*/  UTMACCTL.PF [UR4] ;  /* 0x00000000040079b9 */ /* 0x0001e40008040000 */
[----:B0-----:R-:W-:Y:S01]  /*0110*/  NOP ;  /* 0x0000000000007918 */ /* 0x001fe20000000000 */
.L_x_1:
[----:B------:R-:W-:Y:S05]  /*0120*/  BSYNC B0 ;  /* 0x0000000000007941 */ /* 0x000fea0003800000 */
.L_x_0:
[----:B------:R-:W0:Y:S01]  /*0130*/  SHFL.IDX PT, R5, R0, RZ, 0x1f ;  /* 0x00001fff00057589 */ /* 0x000e2200000e0000 */
[----:B------:R-:W-:-:S04]  /*0140*/  SHF.R.S32.HI R4, RZ, 0x1f, R95 ;  /* 0x0000001fff047819 */ /* 0x000fc8000001145f */
[----:B------:R-:W-:Y:S02]  /*0150*/  LEA.HI R4, R4, R95, RZ, 0x7 ;  /* 0x0000005f04047211 */ /* 0x000fe400078f38ff */
[----:B0-----:R-:W-:-:S13]  /*0160*/  ISETP.NE.AND P0, PT, R5, RZ, PT ;  /* 0x000000ff0500720c */ /* 0x001fda0003f05270 */
[----:B------:R-:W-:Y:S05]  /*0170*/  @P0 BRA `(.L_x_2) ;  /* 0x0000000000600947 */ /* 0x000fea0003800000 */
[----:B------:R-:W0:Y:S01]  /*0180*/  S2UR UR8, SR_CgaCtaId ;  /* 0x00000000000879c3 */ /* 0x000e220000008800 */
[----:B------:R-:W-:Y:S01]  /*0190*/  UMOV UR4, 0x400 ;  /* 0x0000040000047882 */ /* 0x000fe20000000000 */
[----:B------:R-:W-:Y:S01]  /*01a0*/  UMOV UR5, 0x1 ;  /* 0x0000000100057882 */ /* 0x000fe20000000000 */
[----:B------:R-:W-:Y:S01]  /*01b0*/  UMOV UR6, 0xe ;  /* 0x0000000e00067882 */ /* 0x000fe20000000000 */
[----:B------:R-:W-:Y:S01]  /*01c0*/  ELECT P0, URZ, PT ;  /* 0x00000000003f782f */ /* 0x000fe20003800000 */
[----:B------:R-:W-:-:S04]  /*01d0*/  UIADD3 UR6, -UR6, 0x100000, URZ ;  /* 0x0010000006067890 */ /* 0x000fc8000fffe13f */
[----:B------:R-:W-:Y:S02]  /*01e0*/  USHF.L.U32 UR7, UR6, 0xb, URZ ;  /* 0x0000000b06077899 */ /* 0x000fe4000800063f */
[----:B------:R-:W-:Y:S02]  /*01f0*/  USHF.L.U32 UR6, UR6, 0x1, URZ ;  /* 0x0000000106067899 */ /* 0x000fe4000800063f */
[----:B0-----:R-:W-:Y:S02]  /*0200*/  ULEA UR8, UR8, UR4, 0x18 ;  /* 0x0000000408087291 */ /* 0x001fe4000f8ec03f */
[----:B------:R-:W-:-:S04]  /*0210*/  UIADD3 UR4, -UR5, 0x100000, URZ ;  /* 0x0010000005047890 */ /* 0x000fc8000fffe13f */
[----:B------:R-:W-:Y:S02]  /*0220*/  USHF.L.U32 UR5, UR4, 0xb, URZ ;  /* 0x0000000b04057899 */ /* 0x000fe4000800063f */
[----:B------:R-:W-:Y:S01]  /*0230*/  USHF.L.U32 UR4, UR4, 0x1, URZ ;  /* 0x0000000104047899 */ /* 0x000fe2000800063f */
[----:B------:R-:W0:Y:S11]  /*0240*/  FENCE.VIEW.ASYNC.S ;  /* 0x00000000000073c6 */ /* 0x000e360000000000 */
[----:B0-----:R0:W1:Y:S01]  /*0250*/  SYNCS.EXCH.64 URZ, [UR8], UR4 ;  /* 0x00000004083f75b2 */ /* 0x0010620008000100 */
[----:B------:R0:W2:Y:S01]  /*0260*/  SYNCS.EXCH.64 URZ, [UR8+0x28], UR6 ;  /* 0x00002806083f75b2 */ /* 0x0000a20008000100 */
[----:B------:R0:W3:Y:S01]  /*0270*/  SYNCS.EXCH.64 URZ, [UR8+0x8], UR4 ;  /* 0x00000804083f75b2 */ /* 0x0000e20008000100 */
[----:B------:R0:W4:Y:S01]  /*0280*/  SYNCS.EXCH.64 URZ, [UR8+0x30], UR6 ;  /* 0x00003006083f75b2 */ /* 0x0001220008000100 */
[----:B------:R0:W0:Y:S01]  /*0290*/  SYNCS.EXCH.64 URZ, [UR8+0x10], UR4 ;  /* 0x00001004083f75b2 */ /* 0x0000220008000100 */
[----:B------:R0:W0:Y:S01]  /*02a0*/  SYNCS.EXCH.64 URZ, [UR8+0x38], UR6 ;  /* 0x00003806083f75b2 */ /* 0x0000220008000100 */
[----:B------:R0:W0:Y:S01]  /*02b0*/  SYNCS.EXCH.64 URZ, [UR8+0x18], UR4 ;  /* 0x00001804083f75b2 */ /* 0x0000220008000100 */
[----:B------:R0:W0:Y:S01]  /*02c0*/  SYNCS.EXCH.64 URZ, [UR8+0x40], UR6 ;  /* 0x00004006083f75b2 */ /* 0x0000220008000100 */
[----:B------:R0:W0:Y:S01]  /*02d0*/  SYNCS.EXCH.64 URZ, [UR8+0x20], UR4 ;  /* 0x00002004083f75b2 */ /* 0x0000220008000100 */
[----:B------:R0:W0:Y:S01]  /*02e0*/  SYNCS.EXCH.64 URZ, [UR8+0x48], UR6 ;  /* 0x00004806083f75b2 */ /* 0x0000220008000100 */
[----:B------:R-:W-:Y:S01]  /*02f0*/  NOP ;  /* 0x0000000000007918 */ /* 0x000fe20000000000 */
.L_x_2:
[----:B0-----:R-:W0:Y:S01]  /*0300*/  S2UR UR8, SR_CTAID.X ;  /* 0x00000000000879c3 */ /* 0x001e220000002500 */
[----:B------:R-:W-:Y:S01]  /*0310*/  LOP3.LUT R4, R4, 0xffffff80, RZ, 0xc0, !PT ;  /* 0xffffff8004047812 */ /* 0x000fe200078ec0ff */
[----:B------:R-:W5:Y:S01]  /*0320*/  SHFL.IDX PT, R0, R0, RZ, 0x1f ;  /* 0x00001fff00007589 */ /* 0x000f6200000e0000 */
[----:B------:R-:W-:Y:S01]  /*0330*/  SHF.R.S32.HI R10, RZ, 0x1f, R5 ;  /* 0x0000001fff0a7819 */ /* 0x000fe20000011405 */
[----:B------:R-:W-:Y:S01]  /*0340*/  ULDC UR4, c[0x0][0x150] ;  /* 0x0000540000047ab9 */ /* 0x000fe20000000800 */
[----:B------:R-:W-:Y:S01]  /*0350*/  ELECT P0, URZ, PT ;  /* 0x00000000003f782f */ /* 0x000fe20003800000 */
[----:B------:R-:W-:Y:S01]  /*0360*/  IMAD.IADD R8, R95, 0x1, -R4 ;  /* 0x000000015f087824 */ /* 0x000fe200078e0a04 */
[----:B------:R-:W-:Y:S01]  /*0370*/  LEA.HI R10, R10, R5, RZ, 0x2 ;  /* 0x000000050a0a7211 */ /* 0x000fe200078f10ff */
[----:B------:R-:W1:Y:S01]  /*0380*/  S2R R4, SR_CTAID.Y ;  /* 0x0000000000047919 */ /* 0x000e620000002600 */
[----:B------:R-:W2:Y:S01]  /*0390*/  LDC R12, c[0x0][0x144] ;  /* 0x00005100ff0c7b82 */ /* 0x000ea20000000800 */
[----:B------:R-:W-:Y:S01]  /*03a0*/  NOP ;  /* 0x0000000000007918 */ /* 0x000fe20000000000 */
[----:B------:R-:W-:Y:S01]  /*03b0*/  SHF.R.S32.HI R9, RZ, 0x1f, R8 ;  /* 0x0000001fff097819 */ /* 0x000fe20000011408 */
[----:B------:R-:W-:Y:S01]  /*03c0*/  NOP ;  /* 0x0000000000007918 */ /* 0x000fe20000000000 */
[----:B------:R-:W-:Y:S01]  /*03d0*/  LOP3.LUT R10, R10, 0x3ffffffc, RZ, 0xc0, !PT ;  /* 0x3ffffffc0a0a7812 */ /* 0x000fe200078ec0ff */
[----:B------:R-:W-:Y:S01]  /*03e0*/  IMAD.MOV.U32 R22, RZ, RZ, 0x1 ;  /* 0x00000001ff167424 */ /* 0x000fe200078e00ff */
[----:B------:R-:W-:-:S02]  /*03f0*/  LEA.HI R9, R9, R8, RZ, 0x3 ;  /* 0x0000000809097211 */ /* 0x000fc400078f18ff */
[----:B------:R-:W3:Y:S01]  /*0400*/  LDC R13, c[0x0][0x140] ;  /* 0x00005000ff0d7b82 */ /* 0x000ee20000000800 */
[----:B------:R-:W-:Y:S01]  /*0410*/  IMAD.IADD R10, R5, 0x1, -R10 ;  /* 0x00000001050a7824 */ /* 0x000fe200078e0a0a */
[--C-:B------:R-:W-:Y:S02]  /*0420*/  SHF.R.S32.HI R6, RZ, 0x3, R9.reuse ;  /* 0x00000003ff067819 */ /* 0x100fe40000011409 */
[----:B------:R-:W-:Y:S02]  /*0430*/  SHF.R.S32.HI R9, RZ, 0x1f, R9 ;  /* 0x0000001fff097819 */ /* 0x000fe40000011409 */
[----:B------:R-:W-:Y:S02]  /*0440*/  ISETP.NE.AND P3, PT, R2, RZ, PT ;  /* 0x000000ff0200720c */ /* 0x000fe40003f65270 */
[----:B0-----:R-:W-:Y:S02]  /*0450*/  I2FP.F32.U32 R11, UR8 ;  /* 0x00000008000b7c45 */ /* 0x001fe40008201000 */
[----:B------:R-:W-:-:S02]  /*0460*/  LEA.HI R9, R9, R6, RZ, 0x2 ;  /* 0x0000000609097211 */ /* 0x000fc400078f10ff */
[----:B-----5:R-:W-:Y:S01]  /*0470*/  ISETP.NE.OR P0, PT, R0, RZ, !P0 ;  /* 0x000000ff0000720c */ /* 0x020fe20004705670 */
[----:B------:R-:W-:Y:S01]  /*0480*/  FMUL R11, R11, UR4 ;  /* 0x000000040b0b7c20 */ /* 0x000fe20008400000 */
[----:B------:R-:W-:Y:S01]  /*0490*/  LOP3.LUT R9, R9, 0xfffffffc, RZ, 0xc0, !PT ;  /* 0xfffffffc09097812 */ /* 0x000fe200078ec0ff */
[----:B------:R-:W-:Y:S01]  /*04a0*/  ULDC UR4, c[0x0][0x154] ;  /* 0x0000550000047ab9 */ /* 0x000fe20000000800 */
[----:B------:R-:W-:-:S03]  /*04b0*/  SHF.R.S32.HI R0, RZ, 0x1f, R3 ;  /* 0x0000001fff007819 */ /* 0x000fc60000011403 */
[----:B------:R-:W0:Y:S01]  /*04c0*/  F2I.U32.TRUNC.NTZ R11, R11 ;  /* 0x0000000b000b7305 */ /* 0x000e22000020f000 */
[----:B------:R-:W-:Y:S01]  /*04d0*/  IMAD.IADD R9, R6, 0x1, -R9 ;  /* 0x0000000106097824 */ /* 0x000fe200078e0a09 */
[----:B------:R-:W-:-:S03]  /*04e0*/  LEA.HI R0, R0, R3, RZ, 0x2 ;  /* 0x0000000300007211 */ /* 0x000fc600078f10ff */
[----:B------:R-:W-:Y:S01]  /*04f0*/  IMAD R10, R10, 0x4, R9 ;  /* 0x000000040a0a7824 */ /* 0x000fe200078e0209 */
[----:B------:R-:W-:Y:S01]  /*0500*/  VOTEU.ALL UP0, P0 ;  /* 0x00000000003f7886 */ /* 0x000fe20000000000 */
[----:B------:R-:W-:Y:S01]  /*0510*/  LOP3.LUT R0, R0, 0xfffffffc, RZ, 0xc0, !PT ;  /* 0xfffffffc00007812 */ /* 0x000fe200078ec0ff */
[----:B------:R-:W-:Y:S01]  /*0520*/  VOTEU.ALL UP1, P0 ;  /* 0x00000000003f7886 */ /* 0x000fe20000020000 */
[C---:B------:R-:W-:Y:S01]  /*0530*/  IMAD.SHL.U32 R19, R10.reuse, 0x4, RZ ;  /* 0x000000040a137824 */ /* 0x040fe200078e00ff */
[----:B------:R-:W-:Y:S01]  /*0540*/  SHF.R.S32.HI R9, RZ, 0x1f, R10 ;  /* 0x0000001fff097819 */ /* 0x000fe2000001140a */
[----:B------:R-:W5:Y:S01]  /*0550*/  @!UP0 S2UR UR7, SR_CgaCtaId ;  /* 0x00000000000789c3 */ /* 0x000f620000008800 */
[----:B------:R-:W-:Y:S01]  /*0560*/  IMAD.IADD R3, R3, 0x1, -R0 ;  /* 0x0000000103037824 */ /* 0x000fe200078e0a00 */
[----:B------:R-:W-:Y:S01]  /*0570*/  @!UP0 UMOV UR6, 0x400 ;  /* 0x0000040000068882 */ /* 0x000fe20000000000 */
[----:B------:R-:W-:Y:S01]  /*0580*/  LEA.HI R9, R9, R10, RZ, 0x2 ;  /* 0x0000000a09097211 */ /* 0x000fe200078f10ff */
[----:B0-----:R-:W-:Y:S01]  /*0590*/  IMAD.MOV R15, RZ, RZ, -R11 ;  /* 0x000000ffff0f7224 */ /* 0x001fe200078e0a0b */
[----:B------:R-:W-:-:S02]  /*05a0*/  LOP3.LUT R19, R10, 0xc, R19, 0x78, !PT ;  /* 0x0000000c0a137812 */ /* 0x000fc400078e7813 */
[----:B------:R-:W-:Y:S01]  /*05b0*/  LOP3.LUT R11, R9, 0xfffffffc, RZ, 0xc0, !PT ;  /* 0xfffffffc090b7812 */ /* 0x000fe200078ec0ff */
[----:B--2---:R-:W-:Y:S01]  /*05c0*/  IMAD R6, R12, R15, UR8 ;  /* 0x000000080c067e24 */ /* 0x004fe2000f8e020f */
[----:B-1----:R-:W-:Y:S01]  /*05d0*/  I2FP.F32.U32 R12, R4 ;  /* 0x00000004000c7245 */ /* 0x002fe20000201000 */
[----:B------:R-:W0:Y:S01]  /*05e0*/  LDC R9, c[0x0][0x148] ;  /* 0x00005200ff097b82 */ /* 0x000e220000000800 */
[----:B------:R-:W-:Y:S01]  /*05f0*/  ISETP.NE.AND P1, PT, R3, 0x3, PT ;  /* 0x000000030300780c */ /* 0x000fe20003f25270 */
[----:B------:R-:W-:Y:S01]  /*0600*/  IMAD.IADD R11, R10, 0x1, -R11 ;  /* 0x000000010a0b7824 */ /* 0x000fe200078e0a0b */
[----:B---3--:R-:W-:Y:S01]  /*0610*/  ISETP.EQ.U32.AND P2, PT, R13, 0x1, PT ;  /* 0x000000010d00780c */ /* 0x008fe20003f42070 */
[----:B------:R-:W-:Y:S01]  /*0620*/  FMUL R12, R12, UR4 ;  /* 0x000000040c0c7c20 */ /* 0x000fe20008400000 */
[----:B------:R-:W-:Y:S01]  /*0630*/  UMOV UR4, 0x20 ;  /* 0x0000002000047882 */ /* 0x000fe20000000000 */
[----:B------:R-:W-:Y:S01]  /*0640*/  ISETP.EQ.OR P1, PT, R3, RZ, !P1 ;  /* 0x000000ff0300720c */ /* 0x000fe20004f22670 */
[----:B------:R-:W-:-:S04]  /*0650*/  @!UP0 UIADD3 UR4, -UR4, 0x100000, URZ ;  /* 0x0010000004048890 */ /* 0x000fc8000fffe13f */
[----:B------:R-:W-:Y:S02]  /*0660*/  @!UP0 USHF.L.U32 UR5, UR4, 0xb, URZ ;  /* 0x0000000b04058899 */ /* 0x000fe4000800063f */
[----:B------:R-:W-:Y:S01]  /*0670*/  @!UP0 USHF.L.U32 UR4, UR4, 0x1, URZ ;  /* 0x0000000104048899 */ /* 0x000fe2000800063f */
[----:B------:R-:W-:Y:S01]  /*0680*/  ISETP.NE.AND P4, PT, R11, R6, PT ;  /* 0x000000060b00720c */ /* 0x000fe20003f85270 */
[----:B------:R-:W1:Y:S01]  /*0690*/  F2I.U32.TRUNC.NTZ R12, R12 ;  /* 0x0000000c000c7305 */ /* 0x000e62000020f000 */
[----:B------:R-:W-:Y:S01]  /*06a0*/  ISETP.EQ.AND P1, PT, R2, RZ, P1 ;  /* 0x000000ff0200720c */ /* 0x000fe20000f22270 */
[----:B-----5:R-:W-:-:S03]  /*06b0*/  @!UP0 ULEA UR6, UR7, UR6, 0x18 ;  /* 0x0000000607068291 */ /* 0x020fc6000f8ec03f */
[----:B------:R-:W-:Y:S01]  /*06c0*/  SEL R18, RZ, 0x1, !P1 ;  /* 0x00000001ff127807 */ /* 0x000fe20004800000 */
[----:B------:R-:W-:Y:S01]  /*06d0*/  VOTEU.ALL UP0, P0 ;  /* 0x00000000003f7886 */ /* 0x000fe20000000000 */
[----:B------:R-:W-:Y:S01]  /*06e0*/  LOP3.LUT P0, RZ, R8, 0x7, RZ, 0xc0, !PT ;  /* 0x0000000708ff7812 */ /* 0x000fe2000780c0ff */
[----:B------:R-:W-:-:S04]  /*06f0*/  VIADD R8, R2, 0xffffffff ;  /* 0xffffffff02087836 */ /* 0x000fc80000000000 */
[----:B------:R-:W-:Y:S02]  /*0700*/  @P4 SHF.R.S32.HI R0, RZ, 0x1f, R19 ;  /* 0x0000001fff004819 */ /* 0x000fe40000011413 */
[----:B------:R-:W-:Y:S01]  /*0710*/  ISETP.LT.U32.AND P0, PT, R19, 0x10, !P0 ;  /* 0x000000101300780c */ /* 0x000fe20004701070 */
[----:B-1----:R-:W-:Y:S01]  /*0720*/  IMAD.MOV R23, RZ, RZ, -R12 ;  /* 0x000000ffff177224 */ /* 0x002fe200078e0a0c */
[----:B------:R-:W-:Y:S01]  /*0730*/  @P4 LEA.HI R0, R0, R19, RZ, 0x2 ;  /* 0x0000001300004211 */ /* 0x000fe200078f10ff */
[----:B------:R-:W1:Y:S02]  /*0740*/  FENCE.VIEW.ASYNC.S ;  /* 0x00000000000073c6 */ /* 0x000e640000000000 */
[----:B-1----:R1:W2:Y:S01]  /*0750*/  @!UP0 SYNCS.EXCH.64 URZ, [UR6+0x60], UR4 ;  /* 0x00006004063f85b2 */ /* 0x0022a20008000100 */
[----:B------:R-:W-:Y:S01]  /*0760*/  ISETP.GE.U32.AND P6, PT, R8, 0x2, PT ;  /* 0x000000020800780c */ /* 0x000fe20003fc6070 */
[----:B0-----:R-:W-:Y:S01]  /*0770*/  IMAD R11, R9, R23, R4 ;  /* 0x00000017090b7224 */ /* 0x001fe200078e0204 */
[----:B------:R-:W-:-:S02]  /*0780*/  @P4 SHF.R.S32.HI R0, RZ, 0x2, R0 ;  /* 0x00000002ff004819 */ /* 0x000fc40000011400 */
[----:B------:R-:W-:Y:S02]  /*0790*/  SEL R18, R18, 0x2, P6 ;  /* 0x0000000212127807 */ /* 0x000fe40003000000 */
[----:B------:R-:W-:Y:S02]  /*07a0*/  @P4 ISETP.NE.AND P5, PT, R0, R11, PT ;  /* 0x0000000b0000420c */ /* 0x000fe40003fa5270 */
[----:B------:R-:W-:Y:S02]  /*07b0*/  SEL R11, RZ, 0x1, !P0 ;  /* 0x00000001ff0b7807 */ /* 0x000fe40004000000 */
[----:B------:R-:W-:Y:S02]  /*07c0*/  @P4 SEL R22, RZ, 0x1, P5 ;  /* 0x00000001ff164807 */ /* 0x000fe40002800000 */
[----:B------:R-:W-:Y:S02]  /*07d0*/  LOP3.LUT R0, R95, 0x7f, RZ, 0xc0, !PT ;  /* 0x0000007f5f007812 */ /* 0x000fe400078ec0ff */
[----:B------:R-:W-:Y:S01]  /*07e0*/  LOP3.LUT R22, R22, R11, RZ, 0xc0, !PT ;  /* 0x0000000b16167212 */ /* 0x000fe200078ec0ff */
[----:B------:R1:W0:Y:S01]  /*07f0*/  @!UP1 SYNCS.EXCH.64 URZ, [UR6+0x68], UR4 ;  /* 0x00006804063f95b2 */ /* 0x0002220008000100 */
[----:B------:R-:W-:Y:S01]  /*0800*/  NOP ;  /* 0x0000000000007918 */ /* 0x000fe20000000000 */
[----:B-12---:R-:W-:Y:S05]  /*0810*/  @!P2 BRA `(.L_x_3) ;  /* 0x000000000008a947 */ /* 0x006fea0003800000 */
[----:B0---4-:R-:W-:Y:S01]  /*0820*/  UCGABAR_ARV ;  /* 0x00000000000079c7 */ /* 0x011fe20008000000 */
[----:B------:R-:W-:Y:S05]  /*0830*/  BRA `(.L_x_4) ;  /* 0x0000000000047947 */ /* 0x000fea0003800000 */
.L_x_3:
[----:B0---4-:R-:W-:Y:S01]  /*0840*/  NOP ;  /* 0x0000000000007918 */ /* 0x011fe20000000000 */
.L_x_4:
[----:B------:R-:W0:Y:S01]  /*0850*/  LDC R2, c[0x0][0x65c] ;  /* 0x00019700ff027b82 */ /* 0x000e220000000800 */
[----:B------:R-:W-:Y:S02]  /*0860*/  IMAD.U32 R10, RZ, RZ, UR8 ;  /* 0x00000008ff0a7e24 */ /* 0x000fe4000f8e00ff */
[----:B------:R-:W-:Y:S01]  /*0870*/  IMAD.MOV.U32 R11, RZ, RZ, RZ ;  /* 0x000000ffff0b7224 */ /* 0x000fe200078e00ff */
[----:B0-----:R-:W-:-:S04]  /*0880*/  ISETP.NE.AND P1, PT, R2, 0x1, PT ;  /* 0x000000010200780c */ /* 0x001fc80003f25270 */
[----:B------:R-:W-:-:S09]  /*0890*/  P2R R5, PR, RZ, 0x2 ;  /* 0x00000002ff057803 */ /* 0x000fd20000000000 */
[----:B------:R-:W0:Y:S01]  /*08a0*/  @P1 LDC R17, c[0x0][0x10] ;  /* 0x00000400ff111b82 */ /* 0x000e220000000800 */
[----:B------:R-:W-:Y:S02]  /*08b0*/  @P1 IMAD.MOV.U32 R5, RZ, RZ, RZ ;  /* 0x000000ffff051224 */ /* 0x000fe400078e00ff */
[----:B------:R-:W-:-:S05]  /*08c0*/  @P1 IMAD.MOV.U32 R15, RZ, RZ, RZ ;  /* 0x000000ffff0f1224 */ /* 0x000fca00078e00ff */
[----:B------:R-:W1:Y:S01]  /*08d0*/  @!P1 LDC R13, c[0x0][0xc] ;  /* 0x00000300ff0d9b82 */ /* 0x000e620000000800 */
[----:B------:R-:W-:Y:S01]  /*08e0*/  ULDC UR4, c[0x0][0xc] ;  /* 0x0000030000047ab9 */ /* 0x000fe20000000800 */
[----:B------:R-:W-:Y:S01]  /*08f0*/  ULDC UR5, c[0x0][0x10] ;  /* 0x0000040000057ab9 */ /* 0x000fe20000000800 */
[----:B------:R-:W-:Y:S01]  /*0900*/  ULDC UR6, c[0x0][0x14] ;  /* 0x0000050000067ab9 */ /* 0x000fe20000000800 */
[----:B------:R-:W-:-:S04]  /*0910*/  UIMAD.WIDE.U32 UR4, UR4, UR5, URZ ;  /* 0x00000005040472a5 */ /* 0x000fc8000f8e003f */
[----:B------:R-:W-:Y:S02]  /*0920*/  UIMAD.WIDE.U32 UR38, UR4, UR6, URZ ;  /* 0x00000006042672a5 */ /* 0x000fe4000f8e003f */
[----:B------:R-:W-:-:S04]  /*0930*/  UIMAD UR41, UR5, UR6, URZ ;  /* 0x00000006052972a4 */ /* 0x000fc8000f8e023f */
[----:B------:R-:W-:Y:S01]  /*0940*/  UIADD3 UR41, UR39, UR41, URZ ;  /* 0x0000002927297290 */ /* 0x000fe2000fffe03f */
[----:B0-----:R-:W-:-:S04]  /*0950*/  @P1 IMAD.WIDE.U32 R16, R17, UR8, R4 ;  /* 0x0000000811101c25 */ /* 0x001fc8000f8e0004 */
[----:B------:R-:W-:Y:S02]  /*0960*/  @P1 IMAD.IADD R17, R17, 0x1, R15 ;  /* 0x0000000111111824 */ /* 0x000fe400078e020f */
[----:B-1----:R-:W-:-:S04]  /*0970*/  @!P1 IMAD.WIDE.U32 R10, R4, R13, R10 ;  /* 0x0000000d040a9225 */ /* 0x002fc800078e000a */
[----:B------:R-:W-:Y:S02]  /*0980*/  @!P1 IMAD.MOV.U32 R16, RZ, RZ, R10 ;  /* 0x000000ffff109224 */ /* 0x000fe400078e000a */
[----:B------:R-:W-:Y:S01]  /*0990*/  @!P1 IMAD.MOV.U32 R17, RZ, RZ, R11 ;  /* 0x000000ffff119224 */ /* 0x000fe200078e000b */
[----:B------:R-:W-:Y:S06]  /*09a0*/  @!P2 BRA `(.L_x_5) ;  /* 0x00000000000ca947 */ /* 0x000fec0003800000 */
[----:B------:R-:W-:Y:S01]  /*09b0*/  UCGABAR_WAIT ;  /* 0x0000000000007dc7 */ /* 0x000fe20008000000 */
[----:B------:R-:W-:Y:S01]  /*09c0*/  CCTL.IVALL ;  /* 0x00000000ff00798f */ /* 0x000fe20002000000 */
[----:B------:R-:W-:Y:S05]  /*09d0*/  BRA `(.L_x_6) ;  /* 0x0000000000047947 */ /* 0x000fea0003800000 */
.L_x_5:
[----:B------:R-:W-:Y:S06]  /*09e0*/  BAR.SYNC.DEFER_BLOCKING 0x0 ;  /* 0x0000000000007b1d */ /* 0x000fec0000010000 */
.L_x_6:
[----:B------:R-:W-:Y:S05]  /*09f0*/  @!P3 BRA `(.L_x_7) ;  /* 0x0000005c00a4b947 */ /* 0x000fea0003800000 */
[----:B------:R-:W-:-:S13]  /*0a00*/  ISETP.GT.U32.AND P0, PT, R8, 0x1, PT ;  /* 0x000000010800780c */ /* 0x000fda0003f04070 */
[----:B------:R-:W-:Y:S05]  /*0a10*/  @P0 EXIT ;  /* 0x000000000000094d */ /* 0x000fea0003800000 */
[----:B------:R-:W-:Y:S01]  /*0a20*/  ULDC.64 UR4, c[0x0][0x650] ;  /* 0x0001940000047ab9 */ /* 0x000fe20000000a00 */
[----:B------:R-:W-:Y:S01]  /*0a30*/  PRMT R3, RZ, 0x7610, R3 ;  /* 0x00007610ff037816 */ /* 0x000fe20000000003 */
[----:B------:R-:W-:Y:S01]  /*0a40*/  IMAD.MOV.U32 R103, RZ, RZ, -0x1 ;  /* 0xffffffffff677424 */ /* 0x000fe200078e00ff */
[----:B------:R-:W-:Y:S01]  /*0a50*/  ISETP.GE.U32.AND P0, PT, R16, UR4, PT ;  /* 0x0000000410007c0c */ /* 0x000fe2000bf06070 */
[----:B------:R-:W-:Y:S02]  /*0a60*/  IMAD.MOV.U32 R100, RZ, RZ, -0x1 ;  /* 0xffffffffff647424 */ /* 0x000fe400078e00ff */
[----:B------:R-:W-:Y:S01]  /*0a70*/  IMAD.MOV.U32 R101, RZ, RZ, -0x1 ;  /* 0xffffffffff657424 */ /* 0x000fe200078e00ff */
[----:B------:R-:W-:-:S13]  /*0a80*/  ISETP.GE.U32.AND.EX P0, PT, R17, UR5, PT, P0 ;  /* 0x0000000511007c0c */ /* 0x000fda000bf06100 */
[----:B------:R-:W-:Y:S05]  /*0a90*/  @P0 BRA `(.L_x_8) ;  /* 0x0000000400280947 */ /* 0x000fea0003800000 */
[----:B------:R-:W0:Y:S01]  /*0aa0*/  LDC.64 R24, c[0x0][0x628] ;  /* 0x00018a00ff187b82 */ /* 0x000e220000000a00 */
[----:B------:R-:W-:Y:S02]  /*0ab0*/  IMAD.MOV.U32 R10, RZ, RZ, R16 ;  /* 0x000000ffff0a7224 */ /* 0x000fe400078e0010 */
[----:B------:R-:W-:-:S05]  /*0ac0*/  IMAD.MOV.U32 R11, RZ, RZ, R17 ;  /* 0x000000ffff0b7224 */ /* 0x000fca00078e0011 */
[----:B------:R-:W1:Y:S08]  /*0ad0*/  LDC R8, c[0x0][0x630] ;  /* 0x00018c00ff087b82 */ /* 0x000e700000000800 */
[----:B------:R-:W2:Y:S01]  /*0ae0*/  LDC.64 R26, c[0x0][0x620] ;  /* 0x00018800ff1a7b82 */ /* 0x000ea20000000a00 */
[----:B0-----:R-:W-:-:S04]  /*0af0*/  ISETP.NE.U32.AND P0, PT, R24, RZ, PT ;  /* 0x000000ff1800720c */ /* 0x001fc80003f05070 */
[----:B------:R-:W-:-:S13]  /*0b00*/  ISETP.NE.AND.EX P0, PT, R25, RZ, PT, P0 ;  /* 0x000000ff1900720c */ /* 0x000fda0003f05300 */
[----:B-12---:R-:W-:Y:S05]  /*0b10*/  @!P0 BRA `(.L_x_9) ;  /* 0x0000000000288947 */ /* 0x006fea0003800000 */
[----:B------:R-:W0:Y:S02]  /*0b20*/  LDC R3, c[0x0][0x634] ;  /* 0x00018d00ff037b82 */ /* 0x000e240000000800 */
[----:B0-----:R-:W-:-:S05]  /*0b30*/  IADD3 R3, P0, R16, R3, RZ ;  /* 0x0000000310037210 */ /* 0x001fca0007f1e0ff */
[----:B------:R-:W-:-:S04]  /*0b40*/  IMAD.X R21, RZ, RZ, R17, P0 ;  /* 0x000000ffff157224 */ /* 0x000fc800000e0611 */
[----:B------:R-:W-:-:S04]  /*0b50*/  IMAD.WIDE.U32 R10, R21, R24, RZ ;  /* 0x00000018150a7225 */ /* 0x000fc800078e00ff */
[----:B------:R-:W-:-:S04]  /*0b60*/  IMAD.WIDE.U32 R12, P0, R3, R25, R10 ;  /* 0x00000019030c7225 */ /* 0x000fc8000780000a */
[----:B------:R-:W-:-:S04]  /*0b70*/  IMAD.WIDE.U32 R10, R3, R24, RZ ;  /* 0x00000018030a7225 */ /* 0x000fc800078e00ff */
[----:B------:R-:W-:Y:S01]  /*0b80*/  IMAD.X R15, RZ, RZ, RZ, P0 ;  /* 0x000000ffff0f7224 */ /* 0x000fe200000e06ff */
[----:B------:R-:W-:Y:S01]  /*0b90*/  IADD3 RZ, P0, R11, R12, RZ ;  /* 0x0000000c0bff7210 */ /* 0x000fe20007f1e0ff */
[----:B------:R-:W-:-:S04]  /*0ba0*/  IMAD.MOV.U32 R14, RZ, RZ, R13 ;  /* 0x000000ffff0e7224 */ /* 0x000fc800078e000d */
[----:B------:R-:W-:-:S08]  /*0bb0*/  IMAD.WIDE.U32.X R10, R21, R25, R14, P0 ;  /* 0x00000019150a7225 */ /* 0x000fd000000e040e */
.L_x_9:
[----:B------:R-:W0:Y:S01]  /*0bc0*/  LDC.64 R30, c[0x0][0x640] ;  /* 0x00019000ff1e7b82 */ /* 0x000e220000000a00 */
[-CC-:B------:R-:W-:Y:S01]  /*0bd0*/  SHF.R.U64 R101, R10, R8.reuse, R11.reuse ;  /* 0x000000080a657219 */ /* 0x180fe2000000120b */
[----:B------:R-:W-:Y:S01]  /*0be0*/  IMAD R29, R9, R23, R4 ;  /* 0x00000017091d7224 */ /* 0x000fe200078e0204 */
[----:B------:R-:W-:Y:S01]  /*0bf0*/  SHF.R.U32.HI R3, RZ, R8, R11 ;  /* 0x00000008ff037219 */ /* 0x000fe2000001160b */
[----:B------:R-:W-:Y:S01]  /*0c00*/  IMAD.MOV.U32 R23, RZ, RZ, 0x1 ;  /* 0x00000001ff177424 */ /* 0x000fe200078e00ff */
[----:B------:R-:W-:-:S03]  /*0c10*/  IADD3 R5, P0, RZ, -R101, RZ ;  /* 0x80000065ff057210 */ /* 0x000fc60007f1e0ff */
[----:B------:R-:W1:Y:S02]  /*0c20*/  LDC R12, c[0x0][0x618] ;  /* 0x00018600ff0c7b82 */ /* 0x000e640000000800 */
[----:B------:R-:W-:Y:S02]  /*0c30*/  IMAD.X R3, RZ, RZ, ~R3, P0 ;  /* 0x000000ffff037224 */ /* 0x000fe400000e0e03 */
[----:B------:R-:W-:-:S04]  /*0c40*/  IMAD.WIDE.U32 R10, R5, R26, R16 ;  /* 0x0000001a050a7225 */ /* 0x000fc800078e0010 */
[----:B------:R-:W2:Y:S01]  /*0c50*/  LDC R20, c[0x0][0x608] ;  /* 0x00018200ff147b82 */ /* 0x000ea20000000800 */
[----:B------:R-:W-:Y:S02]  /*0c60*/  IMAD R8, R3, R26, RZ ;  /* 0x0000001a03087224 */ /* 0x000fe400078e02ff */
[----:B------:R-:W-:Y:S02]  /*0c70*/  IMAD.MOV.U32 R3, RZ, RZ, -0x1 ;  /* 0xffffffffff037424 */ /* 0x000fe400078e00ff */
[----:B------:R-:W-:-:S03]  /*0c80*/  IMAD R5, R5, R27, R8 ;  /* 0x0000001b05057224 */ /* 0x000fc600078e0208 */
[----:B------:R-:W3:Y:S01]  /*0c90*/  LDC R28, c[0x0][0x658] ;  /* 0x00019600ff1c7b82 */ /* 0x000ee20000000800 */
[----:B------:R-:W-:Y:S01]  /*0ca0*/  IMAD.IADD R5, R11, 0x1, R5 ;  /* 0x000000010b057824 */ /* 0x000fe200078e0205 */
[----:B0-----:R-:W-:-:S04]  /*0cb0*/  ISETP.NE.U32.AND P0, PT, R30, RZ, PT ;  /* 0x000000ff1e00720c */ /* 0x001fc80003f05070 */
[----:B------:R-:W-:Y:S02]  /*0cc0*/  ISETP.NE.AND.EX P0, PT, R31, RZ, PT, P0 ;  /* 0x000000ff1f00720c */ /* 0x000fe40003f05300 */
[----:B------:R-:W0:Y:S01]  /*0cd0*/  LDC R24, c[0x0][0x600] ;  /* 0x00018000ff187b82 */ /* 0x000e220000000800 */
[-CC-:B-1----:R-:W-:Y:S02]  /*0ce0*/  SHF.R.U64 R14, R10, R12.reuse, R5.reuse ;  /* 0x0000000c0a0e7219 */ /* 0x182fe40000001205 */
[----:B------:R-:W-:-:S05]  /*0cf0*/  SHF.R.U32.HI R5, RZ, R12, R5 ;  /* 0x0000000cff057219 */ /* 0x000fca0000011605 */
[----:B------:R-:W1:Y:S01]  /*0d00*/  LDC R15, c[0x0][0x648] ;  /* 0x00019200ff0f7b82 */ /* 0x000e620000000800 */
[-CC-:B--2---:R-:W-:Y:S02]  /*0d10*/  SHF.R.U64 R27, R14, R20.reuse, R5.reuse ;  /* 0x000000140e1b7219 */ /* 0x184fe40000001205 */
[----:B------:R-:W-:-:S05]  /*0d20*/  SHF.R.U32.HI R5, RZ, R20, R5 ;  /* 0x00000014ff057219 */ /* 0x000fca0000011605 */
[----:B------:R-:W2:Y:S01]  /*0d30*/  LDC R21, c[0x0][0x638] ;  /* 0x00018e00ff157b82 */ /* 0x000ea20000000800 */
[-CC-:B---3--:R-:W-:Y:S02]  /*0d40*/  SHF.R.U64 R20, R27, R28.reuse, R5.reuse ;  /* 0x0000001c1b147219 */ /* 0x188fe40000001205 */
[-C--:B------:R-:W-:Y:S02]  /*0d50*/  SHF.L.U32 R3, R3, R28.reuse, RZ ;  /* 0x0000001c03037219 */ /* 0x080fe400000006ff */
[----:B------:R-:W-:Y:S01]  /*0d60*/  SHF.R.U32.HI R5, RZ, R28, R5 ;  /* 0x0000001cff057219 */ /* 0x000fe20000011605 */
[----:B------:R-:W-:Y:S01]  /*0d70*/  IMAD.MOV.U32 R4, RZ, RZ, R20 ;  /* 0x000000ffff047224 */ /* 0x000fe200078e0014 */
[----:B------:R-:W-:Y:S01]  /*0d80*/  LOP3.LUT R12, RZ, R3, RZ, 0x33, !PT ;  /* 0x00000003ff0c7212 */ /* 0x000fe200078e33ff */
[----:B------:R-:W3:Y:S01]  /*0d90*/  LDC R25, c[0x0][0x610] ;  /* 0x00018400ff197b82 */ /* 0x000ee20000000800 */
[----:B------:R-:W-:Y:S05]  /*0da0*/  @!P0 BRA `(.L_x_10) ;  /* 0x0000000000288947 */ /* 0x000fea0003800000 */
[----:B------:R-:W4:Y:S02]  /*0db0*/  LDC R3, c[0x0][0x64c] ;  /* 0x00019300ff037b82 */ /* 0x000f240000000800 */
[----:B----4-:R-:W-:-:S05]  /*0dc0*/  IADD3 R3, P0, R20, R3, RZ ;  /* 0x0000000314037210 */ /* 0x010fca0007f1e0ff */
        /* <DEDUP_REMOVED lines=8> */
.L_x_10:
[----:B-1----:R-:W-:Y:S01]  /*0e50*/  SHF.R.U64 R4, R4, R15, R5 ;  /* 0x0000000f04047219 */ /* 0x002fe20000001205 */
[----:B0-----:R-:W-:Y:S01]  /*0e60*/  VIADD R5, R24, 0xffffffff ;  /* 0xffffffff18057836 */ /* 0x001fe20000000000 */
[----:B------:R-:W-:Y:S02]  /*0e70*/  SHF.L.U32 R3, R23, R28, RZ ;  /* 0x0000001c17037219 */ /* 0x000fe400000006ff */
[----:B------:R-:W-:Y:S01]  /*0e80*/  LOP3.LUT R12, R27, R12, RZ, 0xc0, !PT ;  /* 0x0000000c1b0c7212 */ /* 0x000fe200078ec0ff */
[----:B------:R-:W-:Y:S01]  /*0e90*/  IMAD.MOV R8, RZ, RZ, -R4 ;  /* 0x000000ffff087224 */ /* 0x000fe200078e0a04 */
[----:B------:R-:W-:Y:S02]  /*0ea0*/  SEL R6, R6, R29, !P1 ;  /* 0x0000001d06067207 */ /* 0x000fe40004800000 */
[----:B------:R-:W-:Y:S01]  /*0eb0*/  LOP3.LUT R5, R14, R5, RZ, 0xc0, !PT ;  /* 0x000000050e057212 */ /* 0x000fe200078ec0ff */
[----:B------:R-:W-:Y:S02]  /*0ec0*/  IMAD R9, R3, R4, R12 ;  /* 0x0000000403097224 */ /* 0x000fe400078e020c */
[----:B--2---:R-:W-:-:S02]  /*0ed0*/  IMAD R3, R8, R21, R20 ;  /* 0x0000001508037224 */ /* 0x004fc400078e0214 */
[----:B---3--:R-:W-:Y:S02]  /*0ee0*/  IMAD R6, R9, R25, R6 ;  /* 0x0000001909067224 */ /* 0x008fe400078e0206 */
[----:B------:R-:W-:Y:S02]  /*0ef0*/  IMAD R103, R3, R24, R5 ;  /* 0x0000001803677224 */ /* 0x000fe400078e0205 */
[----:B------:R-:W-:-:S03]  /*0f00*/  IMAD.MOV.U32 R4, RZ, RZ, 0x1 ;  /* 0x00000001ff047424 */ /* 0x000fc600078e00ff */
[----:B------:R-:W-:Y:S02]  /*0f10*/  SEL R100, R103, R6, !P1 ;  /* 0x0000000667647207 */ /* 0x000fe40004800000 */
[----:B------:R-:W-:Y:S02]  /*0f20*/  PRMT R3, R4, 0x7610, R3 ;  /* 0x0000761004037816 */ /* 0x000fe40000000003 */
[----:B------:R-:W-:-:S07]  /*0f30*/  SEL R103, R6, R103, !P1 ;  /* 0x0000006706677207 */ /* 0x000fce0004800000 */
.L_x_8:
[----:B------:R-:W-:-:S08]  /*0f40*/  NOP ;  /* 0x0000000000007918 */ /* 0x000fd00000000000 */
[----:B------:R-:W0:Y:S02]  /*0f50*/  USETMAXREG.TRY_ALLOC.CTAPOOL UP0, 0xe8 ;  /* 0x000000e8000079c8 */ /* 0x000e240008000600 */
[----:B0-----:R-:W-:-:S13]  /*0f60*/  PLOP3.LUT P0, PT, PT, PT, UP0, 0x80, 0x0 ;  /* 0x000000000000781c */ /* 0x001fda0003f0f008 */
[----:B------:R-:W-:Y:S05]  /*0f70*/  @!P0 BRA `(.L_x_8) ;  /* 0xfffffffc00f08947 */ /* 0x000fea000383ffff */
[----:B------:R-:W-:Y:S01]  /*0f80*/  ULDC.64 UR4, c[0x0][0x598] ;  /* 0x0001660000047ab9 */ /* 0x000fe20000000a00 */
[----:B------:R-:W-:Y:S01]  /*0f90*/  ULDC.64 UR36, c[0x0][0x208] ;  /* 0x0000820000247ab9 */ /* 0x000fe20000000a00 */
[----:B------:R-:W-:-:S04]  /*0fa0*/  ISETP.NE.U32.AND P0, PT, RZ, UR4, PT ;  /* 0x00000004ff007c0c */ /* 0x000fc8000bf05070 */
[----:B------:R-:W-:-:S13]  /*0fb0*/  ISETP.NE.AND.EX P0, PT, RZ, UR5, PT, P0 ;  /* 0x00000005ff007c0c */ /* 0x000fda000bf05300 */
[----:B------:R-:W-:Y:S05]  /*0fc0*/  @!P0 BRA `(.L_x_11) ;  /* 0x00000000001c8947 */ /* 0x000fea0003800000 */
[----:B------:R-:W0:Y:S02]  /*0fd0*/  LDC.64 R4, c[0x0][0x598] ;  /* 0x00016600ff047b82 */ /* 0x000e240000000a00 */
[----:B0-----:R-:W2:Y:S02]  /*0fe0*/  LDG.E.64 R4, desc[UR36][R4.64] ;  /* 0x0000002404047981 */ /* 0x001ea4000c1e1b00 */
[----:B--2---:R-:W-:-:S04]  /*0ff0*/  ISETP.NE.U32.AND P0, PT, R4, RZ, PT ;  /* 0x000000ff0400720c */ /* 0x004fc80003f05070 */
[----:B------:R-:W-:-:S13]  /*1000*/  ISETP.NE.AND.EX P0, PT, R5, RZ, PT, P0 ;  /* 0x000000ff0500720c */ /* 0x000fda0003f05300 */
[----:B------:R-:W-:Y:S05]  /*1010*/  @!P0 BRA `(.L_x_11) ;  /* 0x0000000000088947 */ /* 0x000fea0003800000 */
[----:B------:R0:W5:Y:S01]  /*1020*/  LD.E R23, desc[UR36][R4.64] ;  /* 0x0000002404177980 */ /* 0x000162000c101900 */
[----:B------:R-:W-:Y:S05]  /*1030*/  BRA `(.L_x_12) ;  /* 0x0000000000247947 */ /* 0x000fea0003800000 */
.L_x_11:
[----:B------:R-:W-:Y:S02]  /*1040*/  ULDC.64 UR4, c[0x0][0x588] ;  /* 0x0001620000047ab9 */ /* 0x000fe40000000a00 */
[----:B------:R-:W-:-:S04]  /*1050*/  ISETP.NE.U32.AND P0, PT, RZ, UR4, PT ;  /* 0x00000004ff007c0c */ /* 0x000fc8000bf05070 */
[----:B------:R-:W-:-:S13]  /*1060*/  ISETP.NE.AND.EX P0, PT, RZ, UR5, PT, P0 ;  /* 0x00000005ff007c0c */ /* 0x000fda000bf05300 */
[----:B------:R-:W-:Y:S05]  /*1070*/  @!P0 BRA `(.L_x_13) ;  /* 0x00000000000c8947 */ /* 0x000fea0003800000 */
[----:B------:R-:W0:Y:S02]  /*1080*/  LDC.64 R4, c[0x0][0x588] ;  /* 0x00016200ff047b82 */ /* 0x000e240000000a00 */
[----:B0-----:R1:W5:Y:S01]  /*1090*/  LDG.E R23, desc[UR36][R4.64] ;  /* 0x0000002404177981 */ /* 0x001362000c1e1900 */
[----:B------:R-:W-:Y:S05]  /*10a0*/  BRA `(.L_x_12) ;  /* 0x0000000000087947 */ /* 0x000fea0003800000 */
.L_x_13:
[----:B------:R-:W-:Y:S02]  /*10b0*/  ULDC UR4, c[0x0][0x580] ;  /* 0x0001600000047ab9 */ /* 0x000fe40000000800 */
[----:B------:R-:W-:-:S07]  /*10c0*/  IMAD.U32 R23, RZ, RZ, UR4 ;  /* 0x00000004ff177e24 */ /* 0x000fce000f8e00ff */
.L_x_12:
[----:B------:R-:W-:Y:S02]  /*10d0*/  ULDC.64 UR4, c[0x0][0x5a0] ;  /* 0x0001680000047ab9 */ /* 0x000fe40000000a00 */
[----:B------:R-:W-:-:S04]  /*10e0*/  ISETP.NE.U32.AND P0, PT, RZ, UR4, PT ;  /* 0x00000004ff007c0c */ /* 0x000fc8000bf05070 */
[----:B------:R-:W-:-:S13]  /*10f0*/  ISETP.NE.AND.EX P0, PT, RZ, UR5, PT, P0 ;  /* 0x00000005ff007c0c */ /* 0x000fda000bf05300 */
[----:B------:R-:W-:Y:S05]  /*1100*/  @!P0 BRA `(.L_x_14) ;  /* 0x00000000001c8947 */ /* 0x000fea0003800000 */
[----:B01----:R-:W0:Y:S02]  /*1110*/  LDC.64 R4, c[0x0][0x5a0] ;  /* 0x00016800ff047b82 */ /* 0x003e240000000a00 */
[----:B0-----:R-:W2:Y:S02]  /*1120*/  LDG.E.64 R4, desc[UR36][R4.64] ;  /* 0x0000002404047981 */ /* 0x001ea4000c1e1b00 */
[----:B--2---:R-:W-:-:S04]  /*1130*/  ISETP.NE.U32.AND P0, PT, R4, RZ, PT ;  /* 0x000000ff0400720c */ /* 0x004fc80003f05070 */
[----:B------:R-:W-:-:S13]  /*1140*/  ISETP.NE.AND.EX P0, PT, R5, RZ, PT, P0 ;  /* 0x000000ff0500720c */ /* 0x000fda0003f05300 */
[----:B------:R-:W-:Y:S05]  /*1150*/  @!P0 BRA `(.L_x_14) ;  /* 0x0000000000088947 */ /* 0x000fea0003800000 */
[----:B------:R0:W5:Y:S01]  /*1160*/  LD.E R90, desc[UR36][R4.64] ;  /* 0x00000024045a7980 */ /* 0x000162000c101900 */
[----:B------:R-:W-:Y:S05]  /*1170*/  BRA `(.L_x_15) ;  /* 0x0000000000247947 */ /* 0x000fea0003800000 */
.L_x_14:
[----:B------:R-:W-:Y:S02]  /*1180*/  ULDC.64 UR4, c[0x0][0x590] ;  /* 0x0001640000047ab9 */ /* 0x000fe40000000a00 */
[----:B------:R-:W-:-:S04]  /*1190*/  ISETP.NE.U32.AND P0, PT, RZ, UR4, PT ;  /* 0x00000004ff007c0c */ /* 0x000fc8000bf05070 */
[----:B------:R-:W-:-:S13]  /*11a0*/  ISETP.NE.AND.EX P0, PT, RZ, UR5, PT, P0 ;  /* 0x00000005ff007c0c */ /* 0x000fda000bf05300 */
[----:B------:R-:W-:Y:S05]  /*11b0*/  @!P0 BRA `(.L_x_16) ;  /* 0x00000000000c8947 */ /* 0x000fea0003800000 */
[----:B------:R-:W2:Y:S02]  /*11c0*/  LDC.64 R90, c[0x0][0x590] ;  /* 0x00016400ff5a7b82 */ /* 0x000ea40000000a00 */
[----:B--2---:R2:W5:Y:S01]  /*11d0*/  LDG.E R90, desc[UR36][R90.64] ;  /* 0x000000245a5a7981 */ /* 0x004562000c1e1900 */
[----:B------:R-:W-:Y:S05]  /*11e0*/  BRA `(.L_x_15) ;  /* 0x0000000000087947 */ /* 0x000fea0003800000 */
.L_x_16:
[----:B------:R-:W-:Y:S02]  /*11f0*/  ULDC UR4, c[0x0][0x584] ;  /* 0x0001610000047ab9 */ /* 0x000fe40000000800 */
[----:B------:R-:W-:-:S07]  /*1200*/  IMAD.U32 R90, RZ, RZ, UR4 ;  /* 0x00000004ff5a7e24 */ /* 0x000fce000f8e00ff */
.L_x_15:
[----:B------:R-:W-:-:S13]  /*1210*/  LOP3.LUT P0, RZ, R3, 0xff, RZ, 0xc0, !PT ;  /* 0x000000ff03ff7812 */ /* 0x000fda000780c0ff */
[----:B------:R-:W-:Y:S05]  /*1220*/  @!P0 EXIT ;  /* 0x000000000000894d */ /* 0x000fea0003800000 */
[----:B------:R-:W3:Y:S01]  /*1230*/  LDC R93, c[0x0][0x658] ;  /* 0x00019600ff5d7b82 */ /* 0x000ee20000000800 */
[----:B------:R-:W-:Y:S01]  /*1240*/  LOP3.LUT R7, R7, 0x1, RZ, 0xc0, !PT ;  /* 0x0000000107077812 */ /* 0x000fe200078ec0ff */
[----:B------:R-:W-:Y:S01]  /*1250*/  ULDC.64 UR6, c[0x0][0x288] ;  /* 0x0000a20000067ab9 */ /* 0x000fe20000000a00 */
[----:B------:R-:W-:Y:S01]  /*1260*/  SHF.R.U32.HI R3, RZ, 0x2, R95 ;  /* 0x00000002ff037819 */ /* 0x000fe2000001165f */
[----:B------:R-:W-:Y:S01]  /*1270*/  UIADD3 UR4, UR7, 0x3f, URZ ;  /* 0x0000003f07047890 */ /* 0x000fe2000fffe03f */
[----:B------:R-:W-:Y:S01]  /*1280*/  SHF.R.U32.HI R0, RZ, 0x1, R0 ;  /* 0x00000001ff007819 */ /* 0x000fe20000011600 */
[----:B------:R-:W-:Y:S01]  /*1290*/  IMAD.SHL.U32 R88, R7, 0x40, RZ ;  /* 0x0000004007587824 */ /* 0x000fe200078e00ff */
[----:B------:R-:W-:Y:S01]  /*12a0*/  LOP3.LUT R3, R3, 0x7, RZ, 0xc0, !PT ;  /* 0x0000000703037812 */ /* 0x000fe200078ec0ff */
[----:B------:R-:W4:Y:S01]  /*12b0*/  LDC.64 R8, c[0x0][0x5c8] ;  /* 0x00017200ff087b82 */ /* 0x000f220000000a00 */
[----:B------:R-:W-:Y:S01]  /*12c0*/  USHF.R.S32.HI UR5, URZ, 0x1f, UR4 ;  /* 0x0000001f3f057899 */ /* 0x000fe20008011404 */
[----:B------:R-:W-:Y:S01]  /*12d0*/  LOP3.LUT R0, R0, 0x30, RZ, 0xc0, !PT ;  /* 0x0000003000007812 */ /* 0x000fe200078ec0ff */
[----:B------:R-:W-:Y:S01]  /*12e0*/  IMAD.MOV.U32 R6, RZ, RZ, 0x1 ;  /* 0x00000001ff067424 */ /* 0x000fe200078e00ff */
[--C-:B------:R-:W-:Y:S01]  /*12f0*/  LOP3.LUT R88, R88, 0x40, R3.reuse, 0xe2, !PT ;  /* 0x0000004058587812 */ /* 0x100fe200078ee203 */
[----:B------:R-:W-:Y:S01]  /*1300*/  ULEA.HI UR5, UR5, UR4, URZ, 0x6 ;  /* 0x0000000405057291 */ /* 0x000fe2000f8f303f */
[-C--:B01----:R-:W-:Y:S01]  /*1310*/  IADD3 R4, RZ, -R0.reuse, -R3 ;  /* 0x80000000ff047210 */ /* 0x083fe20007ffe803 */
[----:B------:R-:W-:Y:S01]  /*1320*/  IMAD.U32 R5, RZ, RZ, UR6 ;  /* 0x00000006ff057e24 */ /* 0x000fe2000f8e00ff */
[----:B------:R-:W0:Y:S01]  /*1330*/  LDC R97, c[0x0][0x600] ;  /* 0x00018000ff617b82 */ /* 0x000e220000000800 */
[----:B------:R-:W-:Y:S01]  /*1340*/  LOP3.LUT R88, R88, R0, RZ, 0xfc, !PT ;  /* 0x0000000058587212 */ /* 0x000fe200078efcff */
[----:B------:R-:W-:Y:S01]  /*1350*/  IMAD.MOV.U32 R0, RZ, RZ, -0x1 ;  /* 0xffffffffff007424 */ /* 0x000fe200078e00ff */
[----:B------:R-:W-:Y:S01]  /*1360*/  USHF.R.S32.HI UR43, URZ, 0x6, UR5 ;  /* 0x000000063f2b7899 */ /* 0x000fe20008011405 */
[----:B------:R-:W-:Y:S01]  /*1370*/  LOP3.LUT R94, R95, 0x3, RZ, 0xc0, !PT ;  /* 0x000000035f5e7812 */ /* 0x000fe200078ec0ff */
[----:B------:R-:W-:Y:S01]  /*1380*/  IMAD R4, R7, -0x40, R4 ;  /* 0xffffffc007047824 */ /* 0x000fe200078e0204 */
[C---:B------:R-:W-:Y:S01]  /*1390*/  LOP3.LUT R96, R95.reuse, 0x80, RZ, 0xc0, !PT ;  /* 0x000000805f607812 */ /* 0x040fe200078ec0ff */
[----:B------:R-:W-:Y:S01]  /*13a0*/  UISETP.LT.AND UP0, UPT, UR43, 0x1, UPT ;  /* 0x000000012b00788c */ /* 0x000fe2000bf01270 */
[-C--:B---3--:R-:W-:Y:S01]  /*13b0*/  SHF.L.U32 R0, R0, R93.reuse, RZ ;  /* 0x0000005d00007219 */ /* 0x088fe200000006ff */
[----:B------:R-:W-:Y:S01]  /*13c0*/  ULDC UR4, c[0x0][0x284] ;  /* 0x0000a10000047ab9 */ /* 0x000fe20000000800 */
[----:B------:R-:W-:Y:S01]  /*13d0*/  IMAD R94, R94, -0x2, R5 ;  /* 0xfffffffe5e5e7824 */ /* 0x000fe200078e0205 */
[----:B------:R-:W-:Y:S01]  /*13e0*/  USEL UR44, UR43, 0x1, UP0 ;  /* 0x000000012b2c7887 */ /* 0x000fe20008000000 */
[----:B------:R-:W-:Y:S01]  /*13f0*/  SHF.L.U32 R93, R6, R93, RZ ;  /* 0x0000005d065d7219 */ /* 0x000fe200000006ff */
[----:B------:R-:W-:Y:S01]  /*1400*/  IMAD.SHL.U32 R95, R95, 0x2, RZ ;  /* 0x000000025f5f7824 */ /* 0x000fe200078e00ff */
[----:B------:R-:W-:Y:S01]  /*1410*/  LOP3.LUT R102, R18, 0x1, RZ, 0xfc, !PT ;  /* 0x0000000112667812 */ /* 0x000fe200078efcff */
[----:B------:R-:W-:Y:S01]  /*1420*/  VIADD R99, R4, UR4 ;  /* 0x0000000404637c36 */ /* 0x000fe20008000000 */
[C---:B----4-:R-:W-:Y:S01]  /*1430*/  SHF.L.U64.HI R92, R8.reuse, 0x3, R9 ;  /* 0x00000003085c7819 */ /* 0x050fe20000010209 */
[----:B--2---:R-:W-:Y:S01]  /*1440*/  IMAD.SHL.U32 R91, R8, 0x8, RZ ;  /* 0x00000008085b7824 */ /* 0x004fe200078e00ff */
[----:B------:R-:W-:Y:S01]  /*1450*/  SHF.R.U32.HI R96, RZ, 0x7, R96 ;  /* 0x00000007ff607819 */ /* 0x000fe20000011660 */
[----:B------:R-:W-:Y:S01]  /*1460*/  IMAD.MOV.U32 R89, RZ, RZ, RZ ;  /* 0x000000ffff597224 */ /* 0x000fe200078e00ff */
[----:B------:R-:W-:Y:S01]  /*1470*/  LOP3.LUT R98, RZ, R0, RZ, 0x33, !PT ;  /* 0x00000000ff627212 */ /* 0x000fe200078e33ff */
[----:B------:R-:W-:Y:S01]  /*1480*/  UIADD3 UR44, UR43, -UR44, URZ ;  /* 0x8000002c2b2c7290 */ /* 0x000fe2000fffe03f */
[----:B------:R-:W-:Y:S01]  /*1490*/  UMOV UR40, URZ ;  /* 0x0000003f00287c82 */ /* 0x000fe20008000000 */
[----:B0-----:R-:W-:Y:S01]  /*14a0*/  VIADD R97, R97, 0xffffffff ;  /* 0xffffffff61617836 */ /* 0x001fe20000000000 */
[----:B------:R-:W-:-:S09]  /*14b0*/  UMOV UR42, URZ ;  /* 0x0000003f002a7c82 */ /* 0x000fd20008000000 */
.L_x_162:
[----:B0-----:R-:W0:Y:S01]  /*14c0*/  SHFL.IDX PT, R0, R96, RZ, 0x1f ;  /* 0x00001fff60007589 */ /* 0x001e2200000e0000 */
[----:B-1----:R-:W1:Y:S01]  /*14d0*/  S2UR UR7, SR_CgaCtaId ;  /* 0x00000000000779c3 */ /* 0x002e620000008800 */
[----:B------:R-:W-:Y:S01]  /*14e0*/  UMOV UR6, 0x400 ;  /* 0x0000040000067882 */ /* 0x000fe20000000000 */
[----:B0-----:R-:W-:Y:S01]  /*14f0*/  R2UR UR4, R0 ;  /* 0x00000000000472ca */ /* 0x001fe200000e0000 */
[----:B-1----:R-:W-:-:S12]  /*1500*/  ULEA UR6, UR7, UR6, 0x18 ;  /* 0x0000000607067291 */ /* 0x002fd8000f8ec03f */
[----:B------:R-:W-:-:S04]  /*1510*/  ULEA.HI UR5, UR4, UR4, URZ, 0x1 ;  /* 0x0000000404057291 */ /* 0x000fc8000f8f083f */
[----:B------:R-:W-:-:S04]  /*1520*/  ULOP3.LUT UR5, UR5, 0x7fffe, URZ, 0xc0, !UPT ;  /* 0x0007fffe05057892 */ /* 0x000fc8000f8ec03f */
[----:B------:R-:W-:-:S03]  /*1530*/  UIADD3 UR5, UR4, -UR5, URZ ;  /* 0x8000000504057290 */ /* 0x000fc6000fffe03f */
[----:B------:R-:W-:Y:S01]  /*1540*/  ULDC UR4, c[0x0][0x28c] ;  /* 0x0000a30000047ab9 */ /* 0x000fe20000000800 */
[----:B------:R-:W-:Y:S01]  /*1550*/  ULEA UR5, UR5, UR6, 0xd ;  /* 0x0000000605057291 */ /* 0x000fe2000f8e683f */
[----:B------:R-:W-:-:S03]  /*1560*/  ISETP.LT.AND P0, PT, RZ, UR4, PT ;  /* 0x00000004ff007c0c */ /* 0x000fc6000bf01270 */
[----:B------:R-:W-:-:S04]  /*1570*/  UIADD3 UR5, UR5, 0x100, URZ ;  /* 0x0000010005057890 */ /* 0x000fc8000fffe03f */
[----:B------:R-:W-:-:S04]  /*1580*/  USHF.R.U32.HI UR5, URZ, 0x4, UR5 ;  /* 0x000000043f057899 */ /* 0x000fc80008011605 */
[----:B------:R-:W-:Y:S02]  /*1590*/  ULOP3.LUT UR45, UR5, 0x3fff, URZ, 0xc0, !UPT ;  /* 0x00003fff052d7892 */ /* 0x000fe4000f8ec03f */
[----:B--2345:R-:W-:Y:S10]  /*15a0*/  @P0 BRA `(.L_x_17) ;  /* 0x0000000000400947 */ /* 0x03cff40003800000 */
[----:B------:R-:W-:Y:S01]  /*15b0*/  MOV R0, 0x0 ;  /* 0x0000000000007802 */ /* 0x000fe20000000f00 */
[----:B------:R-:W-:Y:S01]  /*15c0*/  ULDC.64 UR4, c[0x4][0x68] ;  /* 0x01001a0000047ab9 */ /* 0x000fe20000000a00 */
[----:B------:R-:W-:Y:S01]  /*15d0*/  ULDC.64 UR6, c[0x4][0x8] ;  /* 0x0100020000067ab9 */ /* 0x000fe20000000a00 */
[----:B------:R-:W-:Y:S01]  /*15e0*/  IMAD.U32 R4, RZ, RZ, UR4 ;  /* 0x00000004ff047e24 */ /* 0x000fe2000f8e00ff */
[----:B------:R0:W1:Y:S01]  /*15f0*/  LDC.64 R14, c[0x4][R0] ;  /* 0x01000000000e7b82 */ /* 0x0000620000000a00 */
[----:B------:R-:W-:Y:S01]  /*1600*/  IMAD.U32 R5, RZ, RZ, UR5 ;  /* 0x00000005ff057e24 */ /* 0x000fe2000f8e00ff */
[----:B------:R-:W-:Y:S01]  /*1610*/  ULDC.64 UR4, c[0x4][0x70] ;  /* 0x01001c0000047ab9 */ /* 0x000fe20000000a00 */
[----:B------:R-:W-:Y:S02]  /*1620*/  IMAD.U32 R10, RZ, RZ, UR6 ;  /* 0x00000006ff0a7e24 */ /* 0x000fe4000f8e00ff */
[----:B------:R-:W-:Y:S02]  /*1630*/  IMAD.U32 R6, RZ, RZ, UR4 ;  /* 0x00000004ff067e24 */ /* 0x000fe4000f8e00ff */
[----:B------:R-:W-:-:S02]  /*1640*/  IMAD.U32 R7, RZ, RZ, UR5 ;  /* 0x00000005ff077e24 */ /* 0x000fc4000f8e00ff */
[----:B------:R-:W-:Y:S02]  /*1650*/  IMAD.U32 R11, RZ, RZ, UR7 ;  /* 0x00000007ff0b7e24 */ /* 0x000fe4000f8e00ff */
[----:B------:R-:W-:Y:S02]  /*1660*/  IMAD.MOV.U32 R8, RZ, RZ, 0x1e1 ;  /* 0x000001e1ff087424 */ /* 0x000fe400078e00ff */
[----:B------:R-:W-:Y:S02]  /*1670*/  IMAD.MOV.U32 R12, RZ, RZ, 0x1 ;  /* 0x00000001ff0c7424 */ /* 0x000fe400078e00ff */
[----:B0-----:R-:W-:-:S07]  /*1680*/  IMAD.MOV.U32 R13, RZ, RZ, RZ ;  /* 0x000000ffff0d7224 */ /* 0x001fce00078e00ff */
[----:B------:R-:W-:-:S07]  /*1690*/  LEPC R20, `(.L_x_17) ;  /* 0x000000001014794e */ /* 0x000fce0000000000 */
[----:B-1---5:R-:W-:Y:S05]  /*16a0*/  CALL.ABS.NOINC R14 ;  /* 0x000000000e007343 */ /* 0x022fea0003c00000 */
.L_x_17:
[----:B------:R-:W-:-:S13]  /*16b0*/  ISETP.NE.AND P0, PT, R102, 0x3, PT ;  /* 0x000000036600780c */ /* 0x000fda0003f05270 */
[----:B------:R-:W-:Y:S05]  /*16c0*/  @!P0 BRA `(.L_x_18) ;  /* 0x0000000000048947 */ /* 0x000fea0003800000 */
[----:B------:R-:W-:Y:S01]  /*16d0*/  BPT.TRAP 0x1 ;  /* 0x000000040000795c */ /* 0x000fe20000300000 */
.L_x_18:
[----:B------:R-:W0:Y:S01]  /*16e0*/  S2UR UR5, SR_CgaCtaId ;  /* 0x00000000000579c3 */ /* 0x000e220000008800 */
[----:B------:R-:W-:Y:S01]  /*16f0*/  UMOV UR4, 0x400 ;  /* 0x0000040000047882 */ /* 0x000fe20000000000 */
[----:B------:R-:W-:Y:S02]  /*1700*/  IMAD.U32 R0, RZ, RZ, UR40 ;  /* 0x00000028ff007e24 */ /* 0x000fe4000f8e00ff */
[----:B------:R-:W-:-:S03]  /*1710*/  IMAD.U32 R3, RZ, RZ, UR42 ;  /* 0x0000002aff037e24 */ /* 0x000fc6000f8e00ff */
[----:B------:R-:W-:Y:S01]  /*1720*/  SHF.L.U32 R0, R0, 0x1f, RZ ;  /* 0x0000001f00007819 */ /* 0x000fe200000006ff */
[----:B0-----:R-:W-:-:S06]  /*1730*/  ULEA UR4, UR5, UR4, 0x18 ;  /* 0x0000000405047291 */ /* 0x001fcc000f8ec03f */
[----:B------:R-:W-:-:S04]  /*1740*/  IMAD.U32 R6, RZ, RZ, UR4 ;  /* 0x00000004ff067e24 */ /* 0x000fc8000f8e00ff */
[----:B------:R-:W-:-:S04]  /*1750*/  IMAD R3, R3, 0x8, R6 ;  /* 0x0000000803037824 */ /* 0x000fc800078e0206 */
[----:B------:R0:W1:Y:S01]  /*1760*/  SYNCS.PHASECHK.TRANS64.TRYWAIT P1, [R3+URZ], R0 ;  /* 0x00000000030075a7 */ /* 0x000062000802017f */
[----:B------:R-:W-:Y:S05]  /*1770*/  @!P0 BRA `(.L_x_19) ;  /* 0x0000000000048947 */ /* 0x000fea0003800000 */
[----:B------:R-:W-:Y:S01]  /*1780*/  BPT.TRAP 0x1 ;  /* 0x000000040000795c */ /* 0x000fe20000300000 */
.L_x_19:
[----:B------:R-:W-:-:S05]  /*1790*/  IMAD.U32 R4, RZ, RZ, UR44 ;  /* 0x0000002cff047e24 */ /* 0x000fca000f8e00ff */
[----:B------:R-:W-:Y:S01]  /*17a0*/  ISETP.GE.AND P2, PT, R4, 0x1, PT ;  /* 0x000000010400780c */ /* 0x000fe20003f46270 */
[----:B-1----:R-:W-:-:S12]  /*17b0*/  @P1 BRA `(.L_x_20) ;  /* 0x0000000000081947 */ /* 0x002fd80003800000 */
[----:B------:R-:W1:Y:S02]  /*17c0*/  SYNCS.PHASECHK.TRANS64.TRYWAIT P1, [R3+URZ], R0 ;  /* 0x00000000030075a7 */ /* 0x000e64000802017f */
[----:B-1----:R-:W-:Y:S05]  /*17d0*/  @!P1 BRA `(.L_x_21) ;  /* 0x0000006800309947 */ /* 0x002fea0003800000 */
.L_x_20:
[----:B------:R-:W-:Y:S05]  /*17e0*/  WARPSYNC.ALL ;  /* 0x0000000000007948 */ /* 0x000fea0003800000 */
[----:B------:R-:W-:Y:S01]  /*17f0*/  R2UR UR4, R6 ;  /* 0x00000000060472ca */ /* 0x000fe200000e0000 */
[----:B------:R-:W-:Y:S01]  /*1800*/  ULEA UR5, UR42, UR45, 0xa ;  /* 0x0000002d2a057291 */ /* 0x000fe2000f8e503f */
[----:B------:R-:W-:Y:S01]  /*1810*/  WARPGROUP.ARRIVE ;  /* 0x00000000000079c5 */ /* 0x000fe20000000000 */
[----:B------:R-:W-:Y:S01]  /*1820*/  UMOV UR9, 0x40000040 ;  /* 0x4000004000097882 */ /* 0x000fe20000000000 */
[----:B------:R-:W-:-:S04]  /*1830*/  UMOV UR11, 0x40000040 ;  /* 0x40000040000b7882 */ /* 0x000fc80000000000 */
[----:B------:R-:W-:-:S05]  /*1840*/  UMOV UR8, UR5 ;  /* 0x0000000500087c82 */ /* 0x000fca0008000000 */
[----:B------:R-:W-:-:S04]  /*1850*/  UIADD3 UR4, UR4, 0x14100, URZ ;  /* 0x0001410004047890 */ /* 0x000fc8000fffe03f */
[----:B------:R-:W-:-:S04]  /*1860*/  USHF.R.U32.HI UR4, URZ, 0x4, UR4 ;  /* 0x000000043f047899 */ /* 0x000fc80008011604 */
[----:B------:R-:W-:-:S04]  /*1870*/  ULOP3.LUT UR4, UR4, 0x3fff, URZ, 0xc0, !UPT ;  /* 0x00003fff04047892 */ /* 0x000fc8000f8ec03f */
[----:B------:R-:W-:-:S04]  /*1880*/  ULOP3.LUT UR4, UR4, 0x2000000, URZ, 0xfc, !UPT ;  /* 0x0200000004047892 */ /* 0x000fc8000f8efc3f */
[----:B------:R-:W-:-:S07]  /*1890*/  ULEA UR6, UR42, UR4, 0xa ;  /* 0x000000042a067291 */ /* 0x000fce000f8e503f */
[----:B------:R-:W-:Y:S02]  /*18a0*/  UMOV UR10, UR6 ;  /* 0x00000006000a7c82 */ /* 0x000fe40008000000 */
[----:B------:R-:W-:Y:S01]  /*18b0*/  HGMMA.64x128x16.F32 R24, gdesc[UR8].tnspA.tnspB, RZ, !UPT, gsb0 ;  /* 0x61e00000081879f0 */ /* 0x000fe2000c0008ff */
[----:B------:R-:W-:Y:S02]  /*18c0*/  UIADD3 UR8, UR5, 0x80, URZ ;  /* 0x0000008005087890 */ /* 0x000fe4000fffe03f */
[----:B------:R-:W-:Y:S01]  /*18d0*/  UIADD3 UR10, UR6, 0x80, URZ ;  /* 0x00000080060a7890 */ /* 0x000fe2000fffe03f */
[----:B------:R-:W-:Y:S01]  /*18e0*/  UMOV UR9, 0x40000040 ;  /* 0x4000004000097882 */ /* 0x000fe20000000000 */
[----:B------:R-:W-:Y:S01]  /*18f0*/  UMOV UR11, 0x40000040 ;  /* 0x40000040000b7882 */ /* 0x000fe20000000000 */
[----:B------:R-:W-:Y:S02]  /*1900*/  WARPGROUP.DEPBAR.LE gsb0, 0x0 ;  /* 0x00008000000079c5 */ /* 0x000fe40000010000 */
[----:B------:R-:W-:-:S06]  /*1910*/  WARPGROUP.ARRIVE ;  /* 0x00000000000079c5 */ /* 0x000fcc0000000000 */
[----:B------:R-:W-:Y:S01]  /*1920*/  HGMMA.64x128x16.F32 R24, gdesc[UR8].tnspA.tnspB, R24, gsb0 ;  /* 0x61e00000081879f0 */ /* 0x000fe20008000818 */
        /* <DEDUP_REMOVED lines=13> */
[----:B------:R-:W-:Y:S03]  /*1a00*/  HGMMA.64x128x16.F32 R24, gdesc[UR8].tnspA.tnspB, R24, gsb0 ;  /* 0x61e00000081879f0 */ /* 0x000fe60008000818 */
[----:B------:R-:W-:Y:S02]  /*1a10*/  WARPGROUP.DEPBAR.LE gsb0, 0x0 ;  /* 0x00008000000079c5 */ /* 0x000fe40000010000 */
[----:B------:R-:W-:Y:S05]  /*1a20*/  @!P2 BRA `(.L_x_22) ;  /* 0x000000040028a947 */ /* 0x000fea0003800000 */
[----:B------:R-:W-:Y:S01]  /*1a30*/  UIADD3 UR5, UR42, 0x1, URZ ;  /* 0x000000012a057890 */ /* 0x000fe2000fffe03f */
[----:B01----:R-:W-:Y:S02]  /*1a40*/  IMAD.U32 R0, RZ, RZ, UR44 ;  /* 0x0000002cff007e24 */ /* 0x003fe4000f8e00ff */
[----:B------:R-:W-:Y:S01]  /*1a50*/  IMAD.U32 R3, RZ, RZ, UR42 ;  /* 0x0000002aff037e24 */ /* 0x000fe2000f8e00ff */
[----:B------:R-:W-:-:S04]  /*1a60*/  UISETP.NE.AND UP0, UPT, UR5, 0x5, UPT ;  /* 0x000000050500788c */ /* 0x000fc8000bf05270 */
[----:B------:R-:W-:Y:S02]  /*1a70*/  USEL UR6, URZ, 0x1, UP0 ;  /* 0x000000013f067887 */ /* 0x000fe40008000000 */
[----:B------:R-:W-:Y:S02]  /*1a80*/  USEL UR5, UR5, URZ, UP0 ;  /* 0x0000003f05057287 */ /* 0x000fe40008000000 */
[----:B------:R-:W-:-:S06]  /*1a90*/  ULOP3.LUT UR6, UR40, UR6, URZ, 0x3c, !UPT ;  /* 0x0000000628067292 */ /* 0x000fcc000f8e3c3f */
[----:B------:R-:W-:-:S07]  /*1aa0*/  IMAD.U32 R7, RZ, RZ, UR6 ;  /* 0x00000006ff077e24 */ /* 0x000fce000f8e00ff */
.L_x_29:
[----:B------:R-:W-:Y:S05]  /*1ab0*/  @!P0 BRA `(.L_x_23) ;  /* 0x0000000000048947 */ /* 0x000fea0003800000 */
[----:B------:R-:W-:Y:S01]  /*1ac0*/  BPT.TRAP 0x1 ;  /* 0x000000040000795c */ /* 0x000fe20000300000 */
.L_x_23:
[----:B------:R-:W0:Y:S01]  /*1ad0*/  S2UR UR7, SR_CgaCtaId ;  /* 0x00000000000779c3 */ /* 0x000e220000008800 */
[----:B------:R-:W-:Y:S01]  /*1ae0*/  UMOV UR6, 0x400 ;  /* 0x0000040000067882 */ /* 0x000fe20000000000 */
[----:B------:R-:W-:Y:S01]  /*1af0*/  IMAD.U32 R5, RZ, RZ, UR5 ;  /* 0x00000005ff057e24 */ /* 0x000fe2000f8e00ff */
[----:B------:R-:W-:Y:S01]  /*1b00*/  SHF.L.U32 R4, R7, 0x1f, RZ ;  /* 0x0000001f07047819 */ /* 0x000fe200000006ff */
[----:B0-----:R-:W-:-:S06]  /*1b10*/  ULEA UR6, UR7, UR6, 0x18 ;  /* 0x0000000607067291 */ /* 0x001fcc000f8ec03f */
[----:B------:R-:W-:-:S04]  /*1b20*/  IMAD.U32 R6, RZ, RZ, UR6 ;  /* 0x00000006ff067e24 */ /* 0x000fc8000f8e00ff */
[----:B------:R-:W-:-:S04]  /*1b30*/  IMAD R5, R5, 0x8, R6 ;  /* 0x0000000805057824 */ /* 0x000fc800078e0206 */
[----:B------:R0:W1:Y:S01]  /*1b40*/  SYNCS.PHASECHK.TRANS64.TRYWAIT P1, [R5+URZ], R4 ;  /* 0x00000004050075a7 */ /* 0x000062000802017f */
[----:B------:R-:W-:Y:S05]  /*1b50*/  @!P0 BRA `(.L_x_24) ;  /* 0x0000000000048947 */ /* 0x000fea0003800000 */
[----:B------:R-:W-:Y:S01]  /*1b60*/  BPT.TRAP 0x1 ;  /* 0x000000040000795c */ /* 0x000fe20000300000 */
.L_x_24:
[----:B-1----:R-:W-:Y:S05]  /*1b70*/  @P1 BRA `(.L_x_25) ;  /* 0x0000000000081947 */ /* 0x002fea0003800000 */
[----:B------:R-:W1:Y:S02]  /*1b80*/  SYNCS.PHASECHK.TRANS64.TRYWAIT P1, [R5+URZ], R4 ;  /* 0x00000004050075a7 */ /* 0x000e64000802017f */
[----:B-1----:R-:W-:Y:S05]  /*1b90*/  @!P1 BRA `(.L_x_26) ;  /* 0x0000006400549947 */ /* 0x002fea0003800000 */
.L_x_25:
[----:B------:R-:W-:Y:S01]  /*1ba0*/  ULEA UR6, UR5, UR45, 0xa ;  /* 0x0000002d05067291 */ /* 0x000fe2000f8e503f */
[----:B------:R-:W-:Y:S01]  /*1bb0*/  WARPGROUP.ARRIVE ;  /* 0x00000000000079c5 */ /* 0x000fe20000000000 */
[----:B------:R-:W-:Y:S01]  /*1bc0*/  ULEA UR7, UR5, UR4, 0xa ;  /* 0x0000000405077291 */ /* 0x000fe2000f8e503f */
[----:B------:R-:W-:Y:S01]  /*1bd0*/  UMOV UR9, 0x40000040 ;  /* 0x4000004000097882 */ /* 0x000fe20000000000 */
[----:B------:R-:W-:-:S03]  /*1be0*/  UMOV UR11, 0x40000040 ;  /* 0x40000040000b7882 */ /* 0x000fc60000000000 */
[----:B------:R-:W-:Y:S02]  /*1bf0*/  UMOV UR8, UR6 ;  /* 0x0000000600087c82 */ /* 0x000fe40008000000 */
[----:B------:R-:W-:Y:S02]  /*1c00*/  UMOV UR10, UR7 ;  /* 0x00000007000a7c82 */ /* 0x000fe40008000000 */
[----:B------:R-:W-:Y:S01]  /*1c10*/  HGMMA.64x128x16.F32 R24, gdesc[UR8].tnspA.tnspB, R24, gsb0 ;  /* 0x61e00000081879f0 */ /* 0x000fe20008000818 */
[----:B------:R-:W-:Y:S02]  /*1c20*/  UIADD3 UR8, UR6, 0x80, URZ ;  /* 0x0000008006087890 */ /* 0x000fe4000fffe03f */
[----:B------:R-:W-:Y:S01]  /*1c30*/  UIADD3 UR10, UR7, 0x80, URZ ;  /* 0x00000080070a7890 */ /* 0x000fe2000fffe03f */
[----:B------:R-:W-:Y:S01]  /*1c40*/  UMOV UR9, 0x40000040 ;  /* 0x4000004000097882 */ /* 0x000fe20000000000 */
[----:B------:R-:W-:Y:S01]  /*1c50*/  UMOV UR11, 0x40000040 ;  /* 0x40000040000b7882 */ /* 0x000fe20000000000 */
[----:B------:R-:W-:-:S02]  /*1c60*/  WARPGROUP.DEPBAR.LE gsb0, 0x0 ;  /* 0x00008000000079c5 */ /* 0x000fc40000010000 */
        /* <DEDUP_REMOVED lines=18> */
[----:B------:R-:W-:Y:S01]  /*1d90*/  BPT.TRAP 0x1 ;  /* 0x000000040000795c */ /* 0x000fe20000300000 */
.L_x_27:
[----:B------:R-:W-:-:S13]  /*1da0*/  ISETP.NE.AND P1, PT, R22, RZ, PT ;  /* 0x000000ff1600720c */ /* 0x000fda0003f25270 */
[----:B01----:R-:W-:-:S04]  /*1db0*/  @P1 IMAD R4, R3, 0x8, R6 ;  /* 0x0000000803041824 */ /* 0x003fc800078e0206 */
[----:B------:R-:W-:-:S05]  /*1dc0*/  @P1 VIADD R4, R4, 0x28 ;  /* 0x0000002804041836 */ /* 0x000fca0000000000 */
[----:B------:R-:W-:-:S04]  /*1dd0*/  @P1 PRMT R4, R19, 0x654, R4 ;  /* 0x0000065413041816 */ /* 0x000fc80000000004 */
[----:B------:R0:W-:Y:S01]  /*1de0*/  @P1 SYNCS.ARRIVE.TRANS64.RED.A1T0 RZ, [R4+URZ], RZ ;  /* 0x000000ff04ff19a7 */ /* 0x0001e2000810043f */
[----:B------:R-:W-:-:S13]  /*1df0*/  ISETP.GT.U32.AND P1, PT, R18, 0x1, PT ;  /* 0x000000011200780c */ /* 0x000fda0003f24070 */
[----:B0-----:R-:W-:Y:S05]  /*1e00*/  @P1 BRA `(.L_x_28) ;  /* 0x0000000000041947 */ /* 0x001fea0003800000 */
[----:B------:R-:W-:Y:S01]  /*1e10*/  BPT.TRAP 0x1 ;  /* 0x000000040000795c */ /* 0x000fe20000300000 */
.L_x_28:
[----:B------:R-:W-:Y:S01]  /*1e20*/  UIADD3 UR5, UR5, 0x1, URZ ;  /* 0x0000000105057890 */ /* 0x000fe2000fffe03f */
[C---:B------:R-:W-:Y:S01]  /*1e30*/  ISETP.GT.AND P2, PT, R0.reuse, 0x1, PT ;  /* 0x000000010000780c */ /* 0x040fe20003f44270 */
[----:B------:R-:W-:Y:S02]  /*1e40*/  VIADD R3, R3, 0x1 ;  /* 0x0000000103037836 */ /* 0x000fe40000000000 */
[----:B------:R-:W-:Y:S01]  /*1e50*/  UISETP.NE.AND UP0, UPT, UR5, 0x5, UPT ;  /* 0x000000050500788c */ /* 0x000fe2000bf05270 */
[----:B------:R-:W-:Y:S02]  /*1e60*/  VIADD R0, R0, 0xffffffff ;  /* 0xffffffff00007836 */ /* 0x000fe40000000000 */
[C---:B------:R-:W-:Y:S01]  /*1e70*/  ISETP.NE.AND P1, PT, R3.reuse, 0x5, PT ;  /* 0x000000050300780c */ /* 0x040fe20003f25270 */
[----:B------:R-:W-:Y:S02]  /*1e80*/  USEL UR6, URZ, 0x1, UP0 ;  /* 0x000000013f067887 */ /* 0x000fe40008000000 */
[----:B------:R-:W-:Y:S01]  /*1e90*/  USEL UR5, UR5, URZ, UP0 ;  /* 0x0000003f05057287 */ /* 0x000fe20008000000 */
[----:B------:R-:W-:-:S03]  /*1ea0*/  SEL R3, R3, RZ, P1 ;  /* 0x000000ff03037207 */ /* 0x000fc60000800000 */
[----:B------:R-:W-:Y:S01]  /*1eb0*/  LOP3.LUT R7, R7, UR6, RZ, 0x3c, !PT ;  /* 0x0000000607077c12 */ /* 0x000fe2000f8e3cff */
[----:B------:R-:W-:Y:S07]  /*1ec0*/  @P2 BRA `(.L_x_29) ;  /* 0xfffffff800f82947 */ /* 0x000fee000383ffff */
.L_x_22:
[----:B01----:R-:W0:Y:S02]  /*1ed0*/  LDC R0, c[0x0][0x28c] ;  /* 0x0000a300ff007b82 */ /* 0x003e240000000800 */
[----:B0-----:R-:W-:-:S13]  /*1ee0*/  ISETP.GE.AND P1, PT, R0, 0x1, PT ;  /* 0x000000010000780c */ /* 0x001fda0003f26270 */
[----:B------:R-:W-:Y:S05]  /*1ef0*/  @!P1 BRA `(.L_x_30) ;  /* 0x0000000000449947 */ /* 0x000fea0003800000 */
[----:B------:R-:W-:Y:S05]  /*1f00*/  @!P0 BRA `(.L_x_31) ;  /* 0x0000000000048947 */ /* 0x000fea0003800000 */
[----:B------:R-:W-:Y:S01]  /*1f10*/  BPT.TRAP 0x1 ;  /* 0x000000040000795c */ /* 0x000fe20000300000 */
.L_x_31:
[----:B------:R-:W-:-:S13]  /*1f20*/  ISETP.NE.AND P0, PT, R22, RZ, PT ;  /* 0x000000ff1600720c */ /* 0x000fda0003f05270 */
[----:B------:R-:W-:-:S05]  /*1f30*/  VOTEU.ANY UP0, P0 ;  /* 0x00000000003f7886 */ /* 0x000fca0000000100 */
[----:B------:R-:W-:-:S06]  /*1f40*/  @UP0 UIADD3 UR4, UR44, UR42, URZ ;  /* 0x0000002a2c040290 */ /* 0x000fcc000fffe03f */
[----:B------:R-:W-:Y:S02]  /*1f50*/  IMAD.U32 R4, RZ, RZ, UR4 ;  /* 0x00000004ff047e24 */ /* 0x000fe4000f8e00ff */
[----:B------:R-:W-:Y:S02]  /*1f60*/  IMAD.U32 R3, RZ, RZ, UR4 ;  /* 0x00000004ff037e24 */ /* 0x000fe4000f8e00ff */
[----:B------:R-:W-:-:S05]  /*1f70*/  @P0 IMAD.WIDE.U32 R4, R4, -0x33333333, RZ ;  /* 0xcccccccd04040825 */ /* 0x000fca00078e00ff */
[----:B------:R-:W-:-:S05]  /*1f80*/  @P0 SHF.R.U32.HI R0, RZ, 0x2, R5 ;  /* 0x00000002ff000819 */ /* 0x000fca0000011605 */
[----:B------:R-:W-:-:S04]  /*1f90*/  @P0 IMAD R0, R0, -0x5, R3 ;  /* 0xfffffffb00000824 */ /* 0x000fc800078e0203 */
[----:B------:R-:W-:-:S04]  /*1fa0*/  @P0 IMAD R0, R0, 0x8, R6 ;  /* 0x0000000800000824 */ /* 0x000fc800078e0206 */
[----:B------:R-:W-:-:S05]  /*1fb0*/  @P0 VIADD R0, R0, 0x28 ;  /* 0x0000002800000836 */ /* 0x000fca0000000000 */
[----:B------:R-:W-:-:S04]  /*1fc0*/  @P0 PRMT R0, R19, 0x654, R0 ;  /* 0x0000065413000816 */ /* 0x000fc80000000000 */
[----:B------:R0:W-:Y:S01]  /*1fd0*/  @P0 SYNCS.ARRIVE.TRANS64.RED.A1T0 RZ, [R0+URZ], RZ ;  /* 0x000000ff00ff09a7 */ /* 0x0001e2000810043f */
[----:B------:R-:W-:-:S13]  /*1fe0*/  ISETP.GT.U32.AND P0, PT, R18, 0x1, PT ;  /* 0x000000011200780c */ /* 0x000fda0003f04070 */
[----:B0-----:R-:W-:Y:S05]  /*1ff0*/  @P0 BRA `(.L_x_30) ;  /* 0x0000000000040947 */ /* 0x001fea0003800000 */
[----:B------:R-:W-:Y:S01]  /*2000*/  BPT.TRAP 0x1 ;  /* 0x000000040000795c */ /* 0x000fe20000300000 */
.L_x_30:
[----:B------:R-:W-:Y:S01]  /*2010*/  IMAD.SHL.U32 R100, R100, 0x80, RZ ;  /* 0x0000008064647824 */ /* 0x000fe200078e00ff */
[----:B------:R-:W-:Y:S01]  /*2020*/  UIADD3 UR42, UR43, UR42, URZ ;  /* 0x0000002a2b2a7290 */ /* 0x000fe2000fffe03f */
[----:B------:R-:W-:Y:S01]  /*2030*/  SHF.R.S32.HI R11, RZ, 0x1f, R101 ;  /* 0x0000001fff0b7819 */ /* 0x000fe20000011465 */
[----:B------:R-:W-:Y:S01]  /*2040*/  UISETP.GE.U32.AND UP1, UPT, UR43, 0x5, UPT ;  /* 0x000000052b00788c */ /* 0x000fe2000bf26070 */
[----:B------:R-:W-:Y:S01]  /*2050*/  IMAD.SHL.U32 R6, R103, 0x80, RZ ;  /* 0x0000008067067824 */ /* 0x000fe200078e00ff */
[----:B------:R-:W-:Y:S01]  /*2060*/  ULDC UR7, c[0x0][0x288] ;  /* 0x0000a20000077ab9 */ /* 0x000fe20000000800 */
[C---:B------:R-:W-:Y:S01]  /*2070*/  LOP3.LUT R8, R100.reuse, 0x6, R95, 0xf8, !PT ;  /* 0x0000000664087812 */ /* 0x040fe200078ef85f */
[----:B------:R-:W-:Y:S01]  /*2080*/  UISETP.GT.U32.AND UP0, UPT, UR42, 0x4, UPT ;  /* 0x000000042a00788c */ /* 0x000fe2000bf04070 */
[----:B------:R-:W-:Y:S01]  /*2090*/  ISETP.GE.AND P0, PT, R100, UR7, PT ;  /* 0x0000000764007c0c */ /* 0x000fe2000bf06270 */
[----:B------:R-:W-:Y:S01]  /*20a0*/  ULDC.64 UR4, c[0x0][0x5d0] ;  /* 0x0001740000047ab9 */ /* 0x000fe20000000a00 */
[--C-:B------:R-:W-:Y:S01]  /*20b0*/  SHF.R.S32.HI R9, RZ, 0x1f, R8.reuse ;  /* 0x0000001fff097819 */ /* 0x100fe20000011408 */
[----:B------:R-:W-:Y:S01]  /*20c0*/  ULDC UR10, c[0x0][0x284] ;  /* 0x0000a100000a7ab9 */ /* 0x000fe20000000800 */
[----:B------:R-:W-:Y:S01]  /*20d0*/  IMAD R0, R11, UR4, RZ ;  /* 0x000000040b007c24 */ /* 0x000fe2000f8e02ff */
[----:B------:R-:W-:Y:S01]  /*20e0*/  UISETP.LT.U32.AND UP0, UPT, UR43, 0x5, UP0 ;  /* 0x000000052b00788c */ /* 0x000fe20008701070 */
[----:B------:R-:W-:Y:S01]  /*20f0*/  ISETP.GE.OR P0, PT, R6, UR10, P0 ;  /* 0x0000000a06007c0c */ /* 0x000fe20008706670 */
[----:B------:R-:W-:Y:S01]  /*2100*/  IMAD.WIDE.U32 R4, R101, UR4, R8 ;  /* 0x0000000465047c25 */ /* 0x000fe2000f8e0008 */
[----:B------:R-:W-:Y:S01]  /*2110*/  ULDC.64 UR8, c[0x0][0x5c8] ;  /* 0x0001720000087ab9 */ /* 0x000fe20000000a00 */
[----:B------:R-:W-:-:S02]  /*2120*/  USEL UR6, URZ, 0x1, !UP0 ;  /* 0x000000013f067887 */ /* 0x000fc4000c000000 */
[----:B------:R-:W-:Y:S01]  /*2130*/  IMAD R3, R101, UR5, R0 ;  /* 0x0000000565037c24 */ /* 0x000fe2000f8e0200 */
[----:B------:R-:W-:Y:S01]  /*2140*/  @UP1 UIMAD.WIDE.U32 UR4, UR42, -0x33333333, URZ ;  /* 0xcccccccd2a0418a5 */ /* 0x000fe2000f8e003f */
[----:B------:R-:W-:Y:S01]  /*2150*/  IMAD.WIDE R104, R103, 0x80, R88 ;  /* 0x0000008067687825 */ /* 0x000fe200078e0258 */
[----:B------:R-:W-:Y:S02]  /*2160*/  ULOP3.LUT UR40, UR40, UR6, URZ, 0x3c, !UPT ;  /* 0x0000000628287292 */ /* 0x000fe4000f8e3c3f */
[----:B------:R-:W-:Y:S01]  /*2170*/  @UP1 USHF.R.U32.HI UR4, URZ, 0x2, UR5 ;  /* 0x000000023f041899 */ /* 0x000fe20008011605 */
[----:B------:R-:W-:Y:S02]  /*2180*/  IMAD.IADD R5, R5, 0x1, R3 ;  /* 0x0000000105057824 */ /* 0x000fe400078e0203 */
[----:B------:R-:W-:Y:S01]  /*2190*/  IMAD R3, R105, UR8, RZ ;  /* 0x0000000869037c24 */ /* 0x000fe2000f8e02ff */
[----:B------:R-:W-:Y:S01]  /*21a0*/  @UP1 ULOP3.LUT UR40, UR40, 0x1, UR4, 0x78, !UPT ;  /* 0x0000000128281892 */ /* 0x000fe2000f8e7804 */
[----:B------:R-:W-:-:S04]  /*21b0*/  IMAD.WIDE.U32 R106, R104, UR8, R4 ;  /* 0x00000008686a7c25 */ /* 0x000fc8000f8e0004 */
[----:B------:R-:W-:Y:S02]  /*21c0*/  IMAD R7, R104, UR9, R3 ;  /* 0x0000000968077c24 */ /* 0x000fe4000f8e0203 */
[----:B------:R-:W-:Y:S01]  /*21d0*/  IMAD.MOV.U32 R0, RZ, RZ, -0x1 ;  /* 0xffffffffff007424 */ /* 0x000fe200078e00ff */
[----:B------:R-:W-:Y:S06]  /*21e0*/  @P0 BRA `(.L_x_32) ;  /* 0x00000040001c0947 */ /* 0x000fec0003800000 */
[----:B-----5:R-:W-:Y:S01]  /*21f0*/  FSETP.NEU.AND P0, PT, R90, RZ, PT ;  /* 0x000000ff5a00720b */ /* 0x020fe20003f0d000 */
[----:B------:R-:W-:Y:S01]  /*2200*/  IMAD.IADD R4, R94, 0x1, -R100 ;  /* 0x000000015e047824 */ /* 0x000fe200078e0a64 */
[----:B------:R-:W-:Y:S01]  /*2210*/  BSSY B0, `(.L_x_32) ;  /* 0x0000404000007945 */ /* 0x000fe20003800000 */
[----:B------:R-:W-:Y:S02]  /*2220*/  IMAD.IADD R3, R99, 0x1, -R6 ;  /* 0x0000000163037824 */ /* 0x000fe400078e0a06 */
[----:B------:R-:W-:Y:S01]  /*2230*/  IMAD.IADD R103, R107, 0x1, R7 ;  /* 0x000000016b677824 */ /* 0x000fe200078e0207 */
[----:B------:R-:W-:-:S04]  /*2240*/  ISETP.GT.AND P2, PT, R4, RZ, PT ;  /* 0x000000ff0400720c */ /* 0x000fc80003f44270 */
[----:B------:R-:W-:-:S03]  /*2250*/  ISETP.GT.AND P1, PT, R3, RZ, P2 ;  /* 0x000000ff0300720c */ /* 0x000fc60001724270 */
[----:B------:R-:W-:Y:S10]  /*2260*/  @!P0 BRA `(.L_x_33) ;  /* 0x0000002c00288947 */ /* 0x000ff40003800000 */
[----:B------:R-:W0:Y:S01]  /*2270*/  LDC.64 R110, c[0x0][0x5b8] ;  /* 0x00016e00ff6e7b82 */ /* 0x000e220000000a00 */
[----:B------:R-:W-:-:S07]  /*2280*/  ULDC.64 UR4, c[0x0][0x5c0] ;  /* 0x0001700000047ab9 */ /* 0x000fce0000000a00 */
[----:B------:R-:W1:Y:S08]  /*2290*/  LDC.64 R112, c[0x0][0x5b0] ;  /* 0x00016c00ff707b82 */ /* 0x000e700000000a00 */
[----:B------:R-:W2:Y:S01]  /*22a0*/  LDC.64 R114, c[0x0][0x5a8] ;  /* 0x00016a00ff727b82 */ /* 0x000ea20000000a00 */
[-C--:B0-----:R-:W-:Y:S02]  /*22b0*/  IMAD R6, R11, R110.reuse, RZ ;  /* 0x0000006e0b067224 */ /* 0x081fe400078e02ff */
[----:B------:R-:W-:-:S04]  /*22c0*/  IMAD.WIDE.U32 R108, R101, R110, R8 ;  /* 0x0000006e656c7225 */ /* 0x000fc800078e0008 */
[----:B------:R-:W-:Y:S02]  /*22d0*/  IMAD R107, R101, R111, R6 ;  /* 0x0000006f656b7224 */ /* 0x000fe400078e0206 */
[-C--:B-1----:R-:W-:Y:S02]  /*22e0*/  IMAD R5, R105, R112.reuse, RZ ;  /* 0x0000007069057224 */ /* 0x082fe400078e02ff */
[----:B------:R-:W-:Y:S02]  /*22f0*/  IMAD.IADD R13, R109, 0x1, R107 ;  /* 0x000000016d0d7824 */ /* 0x000fe400078e026b */
[----:B------:R-:W-:Y:S02]  /*2300*/  IMAD.MOV.U32 R12, RZ, RZ, R108 ;  /* 0x000000ffff0c7224 */ /* 0x000fe400078e006c */
[C---:B------:R-:W-:Y:S02]  /*2310*/  IMAD R111, R104.reuse, R113, R5 ;  /* 0x00000071686f7224 */ /* 0x040fe400078e0205 */
[----:B------:R-:W-:-:S04]  /*2320*/  IMAD.WIDE.U32 R6, R104, R112, R12 ;  /* 0x0000007068067225 */ /* 0x000fc800078e000c */
[----:B------:R-:W-:Y:S01]  /*2330*/  IMAD.IADD R5, R7, 0x1, R111 ;  /* 0x0000000107057824 */ /* 0x000fe200078e026f */
[----:B--2---:R-:W-:-:S04]  /*2340*/  LEA R14, P0, R6, R114, 0x1 ;  /* 0x00000072060e7211 */ /* 0x004fc800078008ff */
[----:B------:R-:W-:-:S05]  /*2350*/  LEA.HI.X R15, R6, R115, R5, 0x1, P0 ;  /* 0x00000073060f7211 */ /* 0x000fca00000f0c05 */
[----:B------:R0:W2:Y:S01]  /*2360*/  @P1 LDG.E.LTC128B.U16 R5, desc[UR36][R14.64] ;  /* 0x000000240e051981 */ /* 0x0000a2000c1e1520 */
[----:B------:R-:W-:Y:S01]  /*2370*/  LEA R10, P0, R106, UR4, 0x1 ;  /* 0x000000046a0a7c11 */ /* 0x000fe2000f8008ff */
[----:B------:R-:W-:Y:S01]  /*2380*/  IMAD.WIDE.U32 R6, R104, R112, R8 ;  /* 0x0000007068067225 */ /* 0x000fe200078e0008 */
[----:B------:R-:W-:Y:S03]  /*2390*/  BSSY B1, `(.L_x_34) ;  /* 0x0000012000017945 */ /* 0x000fe60003800000 */
[----:B------:R-:W-:Y:S02]  /*23a0*/  IMAD.IADD R7, R111, 0x1, R7 ;  /* 0x000000016f077824 */ /* 0x000fe400078e0207 */
[----:B------:R-:W-:Y:S01]  /*23b0*/  IMAD.WIDE.U32 R20, R101, R110, R6 ;  /* 0x0000006e65147225 */ /* 0x000fe200078e0006 */
[----:B0-----:R-:W-:-:S03]  /*23c0*/  SHF.L.U64.HI R15, R112, 0x3, R113 ;  /* 0x00000003700f7819 */ /* 0x001fc60000010271 */
[----:B------:R-:W-:Y:S01]  /*23d0*/  IMAD.IADD R7, R107, 0x1, R21 ;  /* 0x000000016b077824 */ /* 0x000fe200078e0215 */
[----:B------:R-:W-:Y:S01]  /*23e0*/  LEA R6, P4, R20, R114, 0x1 ;  /* 0x0000007214067211 */ /* 0x000fe200078808ff */
[----:B------:R-:W-:-:S03]  /*23f0*/  IMAD.SHL.U32 R14, R112, 0x8, RZ ;  /* 0x00000008700e7824 */ /* 0x000fc600078e00ff */
[----:B------:R-:W-:Y:S01]  /*2400*/  LEA.HI.X R7, R20, R115, R7, 0x1, P4 ;  /* 0x0000007314077211 */ /* 0x000fe200020f0c07 */
[----:B--2---:R-:W-:-:S05]  /*2410*/  HADD2.F32 R11, -RZ, R5.H0_H0 ;  /* 0x20000005ff0b7230 */ /* 0x004fca0000004100 */
[----:B------:R-:W-:-:S04]  /*2420*/  FMUL R11, R11, R90 ;  /* 0x0000005a0b0b7220 */ /* 0x000fc80000400000 */
[----:B------:R-:W-:Y:S01]  /*2430*/  FFMA R24, R24, R23, R11 ;  /* 0x0000001718187223 */ /* 0x000fe2000000000b */
[----:B------:R-:W-:Y:S02]  /*2440*/  LEA.HI.X R11, R106, UR5, R103, 0x1, P0 ;  /* 0x000000056a0b7c11 */ /* 0x000fe400080f0c67 */
[----:B------:R-:W-:Y:S02]  /*2450*/  ISETP.GT.AND P0, PT, R4, 0x1, PT ;  /* 0x000000010400780c */ /* 0x000fe40003f04270 */
[----:B------:R-:W-:Y:S02]  /*2460*/  F2FP.F16.F32.PACK_AB R24, RZ, R24 ;  /* 0x00000018ff18723e */ /* 0x000fe400000000ff */
[----:B------:R-:W-:-:S03]  /*2470*/  ISETP.GT.AND P3, PT, R3, RZ, P0 ;  /* 0x000000ff0300720c */ /* 0x000fc60000764270 */
[----:B------:R0:W-:Y:S10]  /*2480*/  @P1 STG.E.U16 desc[UR36][R10.64], R24 ;  /* 0x000000180a001986 */ /* 0x0001f4000c101524 */
[----:B------:R-:W-:Y:S05]  /*2490*/  @!P3 BRA `(.L_x_35) ;  /* 0x000000000004b947 */ /* 0x000fea0003800000 */
[----:B------:R1:W5:Y:S02]  /*24a0*/  LDG.E.LTC128B.U16 R5, desc[UR36][R6.64+0x2] ;  /* 0x0000022406057981 */ /* 0x000364000c1e1520 */
.L_x_35:
[----:B------:R-:W-:Y:S05]  /*24b0*/  BSYNC B1 ;  /* 0x0000000000017941 */ /* 0x000fea0003800000 */
.L_x_34:
[----:B-----5:R-:W-:Y:S01]  /*24c0*/  HADD2.F32 R103, -RZ, R5.H0_H0 ;  /* 0x20000005ff677230 */ /* 0x020fe20000004100 */
[----:B------:R-:W-:Y:S01]  /*24d0*/  ISETP.GT.AND P2, PT, R3, 0x8, P2 ;  /* 0x000000080300780c */ /* 0x000fe20001744270 */
[----:B------:R-:W-:Y:S01]  /*24e0*/  IMAD.WIDE.U32 R20, R104, R112, R14 ;  /* 0x0000007068147225 */ /* 0x000fe200078e000e */
[----:B0-----:R-:W-:-:S03]  /*24f0*/  PRMT R24, R5, 0x7610, R24 ;  /* 0x0000761005187816 */ /* 0x001fc60000000018 */
[----:B------:R-:W-:Y:S01]  /*2500*/  FMUL R12, R103, R90 ;  /* 0x0000005a670c7220 */ /* 0x000fe20000400000 */
[----:B------:R-:W-:Y:S01]  /*2510*/  IMAD.IADD R111, R111, 0x1, R21 ;  /* 0x000000016f6f7824 */ /* 0x000fe200078e0215 */
[----:B------:R-:W-:Y:S02]  /*2520*/  IADD3 R108, P1, R108, R20, RZ ;  /* 0x000000146c6c7210 */ /* 0x000fe40007f3e0ff */
[----:B------:R-:W-:-:S03]  /*2530*/  FFMA R12, R25, R23, R12 ;  /* 0x00000017190c7223 */ /* 0x000fc6000000000c */
[----:B------:R-:W-:Y:S01]  /*2540*/  IMAD.X R13, R111, 0x1, R13, P1 ;  /* 0x000000016f0d7824 */ /* 0x000fe200008e060d */
[C---:B------:R-:W-:Y:S02]  /*2550*/  LEA R14, P1, R108.reuse, R114, 0x1 ;  /* 0x000000726c0e7211 */ /* 0x040fe400078208ff */
[----:B------:R-:W-:Y:S02]  /*2560*/  F2FP.F16.F32.PACK_AB R12, RZ, R12 ;  /* 0x0000000cff0c723e */ /* 0x000fe400000000ff */
[----:B------:R-:W-:Y:S02]  /*2570*/  LEA.HI.X R15, R108, R115, R13, 0x1, P1 ;  /* 0x000000736c0f7211 */ /* 0x000fe400008f0c0d */
[----:B------:R-:W-:-:S05]  /*2580*/  PRMT R21, R12, 0x7610, R21 ;  /* 0x000076100c157816 */ /* 0x000fca0000000015 */
[----:B------:R0:W-:Y:S04]  /*2590*/  @P3 STG.E.U16 desc[UR36][R10.64+0x2], R21 ;  /* 0x000002150a003986 */ /* 0x0001e8000c101524 */
[----:B------:R-:W2:Y:S01]  /*25a0*/  @P2 LDG.E.LTC128B.U16 R24, desc[UR36][R14.64] ;  /* 0x000000240e182981 */ /* 0x000ea2000c1e1520 */
[----:B------:R-:W-:Y:S01]  /*25b0*/  IADD3 R20, P1, R8, R20, RZ ;  /* 0x0000001408147210 */ /* 0x000fe20007f3e0ff */
[----:B------:R-:W-:Y:S01]  /*25c0*/  BSSY B1, `(.L_x_36) ;  /* 0x0000011000017945 */ /* 0x000fe20003800000 */
[----:B------:R-:W-:Y:S02]  /*25d0*/  SHF.L.U64.HI R13, R91, 0x1, R92 ;  /* 0x000000015b0d7819 */ /* 0x000fe4000001025c */
[----:B------:R-:W-:Y:S01]  /*25e0*/  ISETP.GT.AND P0, PT, R3, 0x8, P0 ;  /* 0x000000080300780c */ /* 0x000fe20000704270 */
[----:B0-----:R-:W-:Y:S01]  /*25f0*/  IMAD.X R21, R9, 0x1, R111, P1 ;  /* 0x0000000109157824 */ /* 0x001fe200008e066f */
[----:B------:R-:W-:Y:S01]  /*2600*/  LEA R12, P1, R91, R10, 0x1 ;  /* 0x0000000a5b0c7211 */ /* 0x000fe200078208ff */
[----:B------:R-:W-:-:S04]  /*2610*/  IMAD.WIDE.U32 R20, R101, R110, R20 ;  /* 0x0000006e65147225 */ /* 0x000fc800078e0014 */
[----:B------:R-:W-:Y:S01]  /*2620*/  IMAD.X R13, R13, 0x1, R11, P1 ;  /* 0x000000010d0d7824 */ /* 0x000fe200008e060b */
[----:B------:R-:W-:Y:S01]  /*2630*/  LEA R8, P3, R20, R114, 0x1 ;  /* 0x0000007214087211 */ /* 0x000fe200078608ff */
[----:B------:R-:W-:-:S05]  /*2640*/  IMAD.IADD R9, R107, 0x1, R21 ;  /* 0x000000016b097824 */ /* 0x000fca00078e0215 */
[----:B------:R-:W-:Y:S01]  /*2650*/  LEA.HI.X R9, R20, R115, R9, 0x1, P3 ;  /* 0x0000007314097211 */ /* 0x000fe200018f0c09 */
[----:B--2---:R-:W-:-:S05]  /*2660*/  HADD2.F32 R5, -RZ, R24.H0_H0 ;  /* 0x20000018ff057230 */ /* 0x004fca0000004100 */
[----:B------:R-:W-:-:S04]  /*2670*/  FMUL R5, R5, R90 ;  /* 0x0000005a05057220 */ /* 0x000fc80000400000 */
[----:B------:R-:W-:-:S05]  /*2680*/  FFMA R5, R26, R23, R5 ;  /* 0x000000171a057223 */ /* 0x000fca0000000005 */
[----:B------:R-:W-:-:S05]  /*2690*/  F2FP.F16.F32.PACK_AB R5, RZ, R5 ;  /* 0x00000005ff05723e */ /* 0x000fca00000000ff */
[----:B------:R0:W-:Y:S01]  /*26a0*/  @P2 STG.E.U16 desc[UR36][R12.64], R5 ;  /* 0x000000050c002986 */ /* 0x0001e2000c101524 */
[----:B------:R-:W-:Y:S05]  /*26b0*/  @!P0 BRA `(.L_x_37) ;  /* 0x0000000000048947 */ /* 0x000fea0003800000 */
[----:B------:R2:W5:Y:S02]  /*26c0*/  LDG.E.LTC128B.U16 R24, desc[UR36][R8.64+0x2] ;  /* 0x0000022408187981 */ /* 0x000564000c1e1520 */
.L_x_37:
[----:B------:R-:W-:Y:S05]  /*26d0*/  BSYNC B1 ;  /* 0x0000000000017941 */ /* 0x000fea0003800000 */
.L_x_36:
[----:B0----5:R-:W-:Y:S01]  /*26e0*/  HADD2.F32 R5, -RZ, R24.H0_H0 ;  /* 0x20000018ff057230 */ /* 0x021fe20000004100 */
[----:B------:R-:W-:Y:S01]  /*26f0*/  ISETP.GT.AND P1, PT, R4, 0x8, PT ;  /* 0x000000080400780c */ /* 0x000fe20003f24270 */
[----:B------:R-:W-:Y:S03]  /*2700*/  BSSY B1, `(.L_x_38) ;  /* 0x0000008000017945 */ /* 0x000fe60003800000 */
[----:B------:R-:W-:Y:S01]  /*2710*/  FMUL R14, R5, R90 ;  /* 0x0000005a050e7220 */ /* 0x000fe20000400000 */
[----:B------:R-:W-:-:S03]  /*2720*/  ISETP.GT.AND P2, PT, R3, RZ, P1 ;  /* 0x000000ff0300720c */ /* 0x000fc60000f44270 */
[----:B------:R-:W-:-:S05]  /*2730*/  FFMA R14, R27, R23, R14 ;  /* 0x000000171b0e7223 */ /* 0x000fca000000000e */
[----:B------:R-:W-:-:S05]  /*2740*/  F2FP.F16.F32.PACK_AB R14, RZ, R14 ;  /* 0x0000000eff0e723e */ /* 0x000fca00000000ff */
[----:B------:R0:W-:Y:S01]  /*2750*/  @P0 STG.E.U16 desc[UR36][R12.64+0x2], R14 ;  /* 0x0000020e0c000986 */ /* 0x0001e2000c101524 */
[----:B------:R-:W-:Y:S05]  /*2760*/  @!P2 BRA `(.L_x_39) ;  /* 0x000000000004a947 */ /* 0x000fea0003800000 */
[----:B------:R3:W5:Y:S02]  /*2770*/  LDG.E.LTC128B.U16 R24, desc[UR36][R6.64+0x10] ;  /* 0x0000102406187981 */ /* 0x000764000c1e1520 */
.L_x_39:
[----:B------:R-:W-:Y:S05]  /*2780*/  BSYNC B1 ;  /* 0x0000000000017941 */ /* 0x000fea0003800000 */
.L_x_38:
[----:B-----5:R-:W-:Y:S01]  /*2790*/  HADD2.F32 R5, -RZ, R24.H0_H0 ;  /* 0x20000018ff057230 */ /* 0x020fe20000004100 */
        /* <DEDUP_REMOVED lines=9> */
.L_x_41:
[----:B------:R-:W-:Y:S05]  /*2830*/  BSYNC B1 ;  /* 0x0000000000017941 */ /* 0x000fea0003800000 */
.L_x_40:
[----:B----45:R-:W-:Y:S01]  /*2840*/  HADD2.F32 R5, -RZ, R24.H0_H0 ;  /* 0x20000018ff057230 */ /* 0x030fe20000004100 */
[----:B------:R-:W-:Y:S01]  /*2850*/  ISETP.GT.AND P1, PT, R3, 0x8, P1 ;  /* 0x000000080300780c */ /* 0x000fe20000f24270 */
[----:B------:R-:W-:Y:S03]  /*2860*/  BSSY B1, `(.L_x_42) ;  /* 0x0000007000017945 */ /* 0x000fe60003800000 */
[----:B0-----:R-:W-:-:S04]  /*2870*/  FMUL R14, R5, R90 ;  /* 0x0000005a050e7220 */ /* 0x001fc80000400000 */
[----:B------:R-:W-:-:S05]  /*2880*/  FFMA R14, R29, R23, R14 ;  /* 0x000000171d0e7223 */ /* 0x000fca000000000e */
[----:B------:R-:W-:-:S05]  /*2890*/  F2FP.F16.F32.PACK_AB R14, RZ, R14 ;  /* 0x0000000eff0e723e */ /* 0x000fca00000000ff */
[----:B------:R0:W-:Y:S01]  /*28a0*/  @P3 STG.E.U16 desc[UR36][R10.64+0x12], R14 ;  /* 0x0000120e0a003986 */ /* 0x0001e2000c101524 */
[----:B------:R-:W-:Y:S05]  /*28b0*/  @!P1 BRA `(.L_x_43) ;  /* 0x0000000000049947 */ /* 0x000fea0003800000 */
[----:B------:R4:W5:Y:S02]  /*28c0*/  LDG.E.LTC128B.U16 R24, desc[UR36][R8.64+0x10] ;  /* 0x0000102408187981 */ /* 0x000964000c1e1520 */
.L_x_43:
[----:B------:R-:W-:Y:S05]  /*28d0*/  BSYNC B1 ;  /* 0x0000000000017941 */ /* 0x000fea0003800000 */
.L_x_42:
[----:B-----5:R-:W-:Y:S01]  /*28e0*/  HADD2.F32 R5, -RZ, R24.H0_H0 ;  /* 0x20000018ff057230 */ /* 0x020fe20000004100 */
[----:B------:R-:W-:Y:S01]  /*28f0*/  ISETP.GT.AND P0, PT, R3, 0x8, P0 ;  /* 0x000000080300780c */ /* 0x000fe20000704270 */
[----:B------:R-:W-:Y:S03]  /*2900*/  BSSY B1, `(.L_x_44) ;  /* 0x0000007000017945 */ /* 0x000fe60003800000 */
[----:B------:R-:W-:-:S04]  /*2910*/  FMUL R5, R5, R90 ;  /* 0x0000005a05057220 */ /* 0x000fc80000400000 */
[----:B------:R-:W-:-:S05]  /*2920*/  FFMA R5, R30, R23, R5 ;  /* 0x000000171e057223 */ /* 0x000fca0000000005 */
[----:B------:R-:W-:-:S05]  /*2930*/  F2FP.F16.F32.PACK_AB R5, RZ, R5 ;  /* 0x00000005ff05723e */ /* 0x000fca00000000ff */
[----:B------:R0:W-:Y:S01]  /*2940*/  @P1 STG.E.U16 desc[UR36][R12.64+0x10], R5 ;  /* 0x000010050c001986 */ /* 0x0001e2000c101524 */
[----:B------:R-:W-:Y:S05]  /*2950*/  @!P0 BRA `(.L_x_45) ;  /* 0x0000000000048947 */ /* 0x000fea0003800000 */
[----:B------:R0:W5:Y:S02]  /*2960*/  LDG.E.LTC128B.U16 R24, desc[UR36][R8.64+0x12] ;  /* 0x0000122408187981 */ /* 0x000164000c1e1520 */
.L_x_45:
[----:B------:R-:W-:Y:S05]  /*2970*/  BSYNC B1 ;  /* 0x0000000000017941 */ /* 0x000fea0003800000 */
.L_x_44:
        /* <DEDUP_REMOVED lines=10> */
.L_x_47:
[----:B------:R-:W-:Y:S05]  /*2a20*/  BSYNC B1 ;  /* 0x0000000000017941 */ /* 0x000fea0003800000 */
.L_x_46:
        /* <DEDUP_REMOVED lines=10> */
.L_x_49:
[----:B------:R-:W-:Y:S05]  /*2ad0*/  BSYNC B1 ;  /* 0x0000000000017941 */ /* 0x000fea0003800000 */
.L_x_48:
[----:B0----5:R-:W-:Y:S01]  /*2ae0*/  HADD2.F32 R5, -RZ, R24.H0_H0 ;  /* 0x20000018ff057230 */ /* 0x021fe20000004100 */
        /* <DEDUP_REMOVED lines=8> */
.L_x_51:
[----:B------:R-:W-:Y:S05]  /*2b70*/  BSYNC B1 ;  /* 0x0000000000017941 */ /* 0x000fea0003800000 */
.L_x_50:
        /* <DEDUP_REMOVED lines=9> */
.L_x_53:
[----:B------:R-:W-:Y:S05]  /*2c10*/  BSYNC B1 ;  /* 0x0000000000017941 */ /* 0x000fea0003800000 */
.L_x_52:
        /* <DEDUP_REMOVED lines=10> */
.L_x_55:
[----:B------:R-:W-:Y:S05]  /*2cc0*/  BSYNC B1 ;  /* 0x0000000000017941 */ /* 0x000fea0003800000 */
.L_x_54:
        /* <DEDUP_REMOVED lines=10> */
.L_x_57:
[----:B------:R-:W-:Y:S05]  /*2d70*/  BSYNC B1 ;  /* 0x0000000000017941 */ /* 0x000fea0003800000 */
.L_x_56:
        /* <DEDUP_REMOVED lines=9> */
.L_x_59:
[----:B------:R-:W-:Y:S05]  /*2e10*/  BSYNC B1 ;  /* 0x0000000000017941 */ /* 0x000fea0003800000 */
.L_x_58:
        /* <DEDUP_REMOVED lines=9> */
.L_x_61:
[----:B------:R-:W-:Y:S05]  /*2eb0*/  BSYNC B1 ;  /* 0x0000000000017941 */ /* 0x000fea0003800000 */
.L_x_60:
        /* <DEDUP_REMOVED lines=10> */
.L_x_63:
[----:B------:R-:W-:Y:S05]  /*2f60*/  BSYNC B1 ;  /* 0x0000000000017941 */ /* 0x000fea0003800000 */
.L_x_62:
        /* <DEDUP_REMOVED lines=10> */
.L_x_65:
[----:B------:R-:W-:Y:S05]  /*3010*/  BSYNC B1 ;  /* 0x0000000000017941 */ /* 0x000fea0003800000 */
.L_x_64:
        /* <DEDUP_REMOVED lines=9> */
.L_x_67:
[----:B------:R-:W-:Y:S05]  /*30b0*/  BSYNC B1 ;  /* 0x0000000000017941 */ /* 0x000fea0003800000 */
.L_x_66:
        /* <DEDUP_REMOVED lines=9> */
.L_x_69:
[----:B------:R-:W-:Y:S05]  /*3150*/  BSYNC B1 ;  /* 0x0000000000017941 */ /* 0x000fea0003800000 */
.L_x_68:
        /* <DEDUP_REMOVED lines=10> */
.L_x_71:
[----:B------:R-:W-:Y:S05]  /*3200*/  BSYNC B1 ;  /* 0x0000000000017941 */ /* 0x000fea0003800000 */
.L_x_70:
        /* <DEDUP_REMOVED lines=10> */
.L_x_73:
[----:B------:R-:W-:Y:S05]  /*32b0*/  BSYNC B1 ;  /* 0x0000000000017941 */ /* 0x000fea0003800000 */
.L_x_72:
        /* <DEDUP_REMOVED lines=9> */
.L_x_75:
[----:B------:R-:W-:Y:S05]  /*3350*/  BSYNC B1 ;  /* 0x0000000000017941 */ /* 0x000fea0003800000 */
.L_x_74:
        /* <DEDUP_REMOVED lines=9> */
.L_x_77:
[----:B------:R-:W-:Y:S05]  /*33f0*/  BSYNC B1 ;  /* 0x0000000000017941 */ /* 0x000fea0003800000 */
.L_x_76:
        /* <DEDUP_REMOVED lines=10> */
.L_x_79:
[----:B------:R-:W-:Y:S05]  /*34a0*/  BSYNC B1 ;  /* 0x0000000000017941 */ /* 0x000fea0003800000 */
.L_x_78:
        /* <DEDUP_REMOVED lines=10> */
.L_x_81:
[----:B------:R-:W-:Y:S05]  /*3550*/  BSYNC B1 ;  /* 0x0000000000017941 */ /* 0x000fea0003800000 */
.L_x_80:
        /* <DEDUP_REMOVED lines=9> */
.L_x_83:
[----:B------:R-:W-:Y:S05]  /*35f0*/  BSYNC B1 ;  /* 0x0000000000017941 */ /* 0x000fea0003800000 */
.L_x_82:
        /* <DEDUP_REMOVED lines=9> */
.L_x_85:
[----:B------:R-:W-:Y:S05]  /*3690*/  BSYNC B1 ;  /* 0x0000000000017941 */ /* 0x000fea0003800000 */
.L_x_84:
        /* <DEDUP_REMOVED lines=10> */
.L_x_87:
[----:B------:R-:W-:Y:S05]  /*3740*/  BSYNC B1 ;  /* 0x0000000000017941 */ /* 0x000fea0003800000 */
.L_x_86:
        /* <DEDUP_REMOVED lines=10> */
.L_x_89:
[----:B------:R-:W-:Y:S05]  /*37f0*/  BSYNC B1 ;  /* 0x0000000000017941 */ /* 0x000fea0003800000 */
.L_x_88:
        /* <DEDUP_REMOVED lines=9> */
.L_x_91:
[----:B------:R-:W-:Y:S05]  /*3890*/  BSYNC B1 ;  /* 0x0000000000017941 */ /* 0x000fea0003800000 */
.L_x_90:
        /* <DEDUP_REMOVED lines=9> */
.L_x_93:
[----:B------:R-:W-:Y:S05]  /*3930*/  BSYNC B1 ;  /* 0x0000000000017941 */ /* 0x000fea0003800000 */
.L_x_92:
        /* <DEDUP_REMOVED lines=10> */
.L_x_95:
[----:B------:R-:W-:Y:S05]  /*39e0*/  BSYNC B1 ;  /* 0x0000000000017941 */ /* 0x000fea0003800000 */
.L_x_94:
        /* <DEDUP_REMOVED lines=10> */
.L_x_97:
[----:B------:R-:W-:Y:S05]  /*3a90*/  BSYNC B1 ;  /* 0x0000000000017941 */ /* 0x000fea0003800000 */
.L_x_96:
        /* <DEDUP_REMOVED lines=9> */
.L_x_99:
[----:B------:R-:W-:Y:S05]  /*3b30*/  BSYNC B1 ;  /* 0x0000000000017941 */ /* 0x000fea0003800000 */
.L_x_98:
        /* <DEDUP_REMOVED lines=9> */
.L_x_101:
[----:B------:R-:W-:Y:S05]  /*3bd0*/  BSYNC B1 ;  /* 0x0000000000017941 */ /* 0x000fea0003800000 */
.L_x_100:
        /* <DEDUP_REMOVED lines=10> */
.L_x_103:
[----:B------:R-:W-:Y:S05]  /*3c80*/  BSYNC B1 ;  /* 0x0000000000017941 */ /* 0x000fea0003800000 */
.L_x_102:
        /* <DEDUP_REMOVED lines=10> */
.L_x_105:
[----:B------:R-:W-:Y:S05]  /*3d30*/  BSYNC B1 ;  /* 0x0000000000017941 */ /* 0x000fea0003800000 */
.L_x_104:
        /* <DEDUP_REMOVED lines=9> */
.L_x_107:
[----:B------:R-:W-:Y:S05]  /*3dd0*/  BSYNC B1 ;  /* 0x0000000000017941 */ /* 0x000fea0003800000 */
.L_x_106:
        /* <DEDUP_REMOVED lines=9> */
.L_x_109:
[----:B------:R-:W-:Y:S05]  /*3e70*/  BSYNC B1 ;  /* 0x0000000000017941 */ /* 0x000fea0003800000 */
.L_x_108:
        /* <DEDUP_REMOVED lines=10> */
.L_x_111:
[----:B------:R-:W-:Y:S05]  /*3f20*/  BSYNC B1 ;  /* 0x0000000000017941 */ /* 0x000fea0003800000 */
.L_x_110:
        /* <DEDUP_REMOVED lines=10> */
.L_x_113:
[----:B------:R-:W-:Y:S05]  /*3fd0*/  BSYNC B1 ;  /* 0x0000000000017941 */ /* 0x000fea0003800000 */
.L_x_112:
        /* <DEDUP_REMOVED lines=9> */
.L_x_115:
[----:B------:R-:W-:Y:S05]  /*4070*/  BSYNC B1 ;  /* 0x0000000000017941 */ /* 0x000fea0003800000 */
.L_x_114:
        /* <DEDUP_REMOVED lines=9> */
.L_x_117:
[----:B------:R-:W-:Y:S05]  /*4110*/  BSYNC B1 ;  /* 0x0000000000017941 */ /* 0x000fea0003800000 */
.L_x_116:
        /* <DEDUP_REMOVED lines=10> */
.L_x_119:
[----:B------:R-:W-:Y:S05]  /*41c0*/  BSYNC B1 ;  /* 0x0000000000017941 */ /* 0x000fea0003800000 */
.L_x_118:
        /* <DEDUP_REMOVED lines=10> */
.L_x_121:
[----:B------:R-:W-:Y:S05]  /*4270*/  BSYNC B1 ;  /* 0x0000000000017941 */ /* 0x000fea0003800000 */
.L_x_120:
        /* <DEDUP_REMOVED lines=9> */
.L_x_123:
[----:B------:R-:W-:Y:S05]  /*4310*/  BSYNC B1 ;  /* 0x0000000000017941 */ /* 0x000fea0003800000 */
.L_x_122:
        /* <DEDUP_REMOVED lines=9> */
.L_x_125:
[----:B------:R-:W-:Y:S05]  /*43b0*/  BSYNC B1 ;  /* 0x0000000000017941 */ /* 0x000fea0003800000 */
.L_x_124:
        /* <DEDUP_REMOVED lines=10> */
.L_x_127:
[----:B------:R-:W-:Y:S05]  /*4460*/  BSYNC B1 ;  /* 0x0000000000017941 */ /* 0x000fea0003800000 */
.L_x_126:
        /* <DEDUP_REMOVED lines=10> */
.L_x_129:
[----:B------:R-:W-:Y:S05]  /*4510*/  BSYNC B1 ;  /* 0x0000000000017941 */ /* 0x000fea0003800000 */
.L_x_128:
        /* <DEDUP_REMOVED lines=9> */
.L_x_131:
[----:B------:R-:W-:Y:S05]  /*45b0*/  BSYNC B1 ;  /* 0x0000000000017941 */ /* 0x000fea0003800000 */
.L_x_130:
        /* <DEDUP_REMOVED lines=9> */
.L_x_133:
[----:B------:R-:W-:Y:S05]  /*4650*/  BSYNC B1 ;  /* 0x0000000000017941 */ /* 0x000fea0003800000 */
.L_x_132:
        /* <DEDUP_REMOVED lines=10> */
.L_x_135:
[----:B------:R-:W-:Y:S05]  /*4700*/  BSYNC B1 ;  /* 0x0000000000017941 */ /* 0x000fea0003800000 */
.L_x_134:
        /* <DEDUP_REMOVED lines=10> */
.L_x_137:
[----:B------:R-:W-:Y:S05]  /*47b0*/  BSYNC B1 ;  /* 0x0000000000017941 */ /* 0x000fea0003800000 */
.L_x_136:
        /* <DEDUP_REMOVED lines=9> */
.L_x_139:
[----:B------:R-:W-:Y:S05]  /*4850*/  BSYNC B1 ;  /* 0x0000000000017941 */ /* 0x000fea0003800000 */
.L_x_138:
        /* <DEDUP_REMOVED lines=9> */
.L_x_141:
[----:B------:R-:W-:Y:S05]  /*48f0*/  BSYNC B1 ;  /* 0x0000000000017941 */ /* 0x000fea0003800000 */
.L_x_140:
        /* <DEDUP_REMOVED lines=10> */
.L_x_143:
[----:B------:R-:W-:Y:S05]  /*49a0*/  BSYNC B1 ;  /* 0x0000000000017941 */ /* 0x000fea0003800000 */
.L_x_142:
        /* <DEDUP_REMOVED lines=10> */
.L_x_145:
[----:B------:R-:W-:Y:S05]  /*4a50*/  BSYNC B1 ;  /* 0x0000000000017941 */ /* 0x000fea0003800000 */
.L_x_144:
        /* <DEDUP_REMOVED lines=9> */
.L_x_147:
[----:B------:R-:W-:Y:S05]  /*4af0*/  BSYNC B1 ;  /* 0x0000000000017941 */ /* 0x000fea0003800000 */
.L_x_146:
        /* <DEDUP_REMOVED lines=9> */
.L_x_149:
[----:B------:R-:W-:Y:S05]  /*4b90*/  BSYNC B1 ;  /* 0x0000000000017941 */ /* 0x000fea0003800000 */
.L_x_148:
        /* <DEDUP_REMOVED lines=10> */
.L_x_151:
[----:B------:R-:W-:Y:S05]  /*4c40*/  BSYNC B1 ;  /* 0x0000000000017941 */ /* 0x000fea0003800000 */
.L_x_150:
[----:B-----5:R-:W-:Y:S01]  /*4c50*/  HADD2.F32 R5, -RZ, R24.H0_H0 ;  /* 0x20000018ff057230 */ /* 0x020fe20000004100 */
[----:B------:R-:W-:Y:S01]  /*4c60*/  ISETP.GT.AND P0, PT, R4, 0x79, PT ;  /* 0x000000790400780c */ /* 0x000fe20003f04270 */
[----:B------:R-:W-:Y:S01]  /*4c70*/  @P2 IMAD.MOV.U32 R4, RZ, RZ, R10 ;  /* 0x000000ffff042224 */ /* 0x000fe200078e000a */
[----:B------:R-:W-:Y:S02]  /*4c80*/  BSSY B1, `(.L_x_152) ;  /* 0x000000a000017945 */ /* 0x000fe40003800000 */
[----:B------:R-:W-:Y:S01]  /*4c90*/  FMUL R5, R5, R90 ;  /* 0x0000005a05057220 */ /* 0x000fe20000400000 */
[----:B------:R-:W-:-:S03]  /*4ca0*/  ISETP.GT.AND P3, PT, R3, RZ, P0 ;  /* 0x000000ff0300720c */ /* 0x000fc60000764270 */
[----:B------:R-:W-:-:S05]  /*4cb0*/  FFMA R5, R84, R23, R5 ;  /* 0x0000001754057223 */ /* 0x000fca0000000005 */
[----:B------:R-:W-:-:S04]  /*4cc0*/  F2FP.F16.F32.PACK_AB R5, RZ, R5 ;  /* 0x00000005ff05723e */ /* 0x000fc800000000ff */
[----:B0-----:R-:W-:Y:S01]  /*4cd0*/  PRMT R14, R5, 0x7610, R14 ;  /* 0x00007610050e7816 */ /* 0x001fe2000000000e */
[----:B------:R-:W-:-:S05]  /*4ce0*/  @P2 IMAD.MOV.U32 R5, RZ, RZ, R11 ;  /* 0x000000ffff052224 */ /* 0x000fca00078e000b */
[----:B------:R0:W-:Y:S01]  /*4cf0*/  @P2 STG.E.U16 desc[UR36][R4.64+0xf0], R14 ;  /* 0x0000f00e04002986 */ /* 0x0001e2000c101524 */
[----:B------:R-:W-:Y:S05]  /*4d00*/  @!P3 BRA `(.L_x_153) ;  /* 0x000000000004b947 */ /* 0x000fea0003800000 */
[----:B------:R0:W5:Y:S02]  /*4d10*/  LDG.E.LTC128B.U16 R24, desc[UR36][R6.64+0xf2] ;  /* 0x0000f22406187981 */ /* 0x000164000c1e1520 */
.L_x_153:
[----:B------:R-:W-:Y:S05]  /*4d20*/  BSYNC B1 ;  /* 0x0000000000017941 */ /* 0x000fea0003800000 */
.L_x_152:
        /* <DEDUP_REMOVED lines=9> */
.L_x_155:
[----:B------:R-:W-:Y:S05]  /*4dc0*/  BSYNC B1 ;  /* 0x0000000000017941 */ /* 0x000fea0003800000 */
.L_x_154:
[----:B-----5:R-:W-:Y:S01]  /*4dd0*/  HADD2.F32 R5, -RZ, R24.H0_H0 ;  /* 0x20000018ff057230 */ /* 0x020fe20000004100 */
[----:B------:R-:W-:Y:S01]  /*4de0*/  ISETP.GT.AND P0, PT, R3, 0x8, P0 ;  /* 0x000000080300780c */ /* 0x000fe20000704270 */
[----:B0-----:R-:W-:Y:S01]  /*4df0*/  @P1 IMAD.MOV.U32 R4, RZ, RZ, R12 ;  /* 0x000000ffff041224 */ /* 0x001fe200078e000c */
[----:B------:R-:W-:Y:S02]  /*4e00*/  BSSY B1, `(.L_x_156) ;  /* 0x0000009000017945 */ /* 0x000fe40003800000 */
[----:B------:R-:W-:-:S04]  /*4e10*/  FMUL R5, R5, R90 ;  /* 0x0000005a05057220 */ /* 0x000fc80000400000 */
[----:B------:R-:W-:-:S05]  /*4e20*/  FFMA R5, R86, R23, R5 ;  /* 0x0000001756057223 */ /* 0x000fca0000000005 */
[----:B------:R-:W-:-:S04]  /*4e30*/  F2FP.F16.F32.PACK_AB R5, RZ, R5 ;  /* 0x00000005ff05723e */ /* 0x000fc800000000ff */
[----:B-1-3--:R-:W-:Y:S01]  /*4e40*/  PRMT R6, R5, 0x7610, R6 ;  /* 0x0000761005067816 */ /* 0x00afe20000000006 */
[----:B------:R-:W-:-:S05]  /*4e50*/  @P1 IMAD.MOV.U32 R5, RZ, RZ, R13 ;  /* 0x000000ffff051224 */ /* 0x000fca00078e000d */
[----:B------:R0:W-:Y:S01]  /*4e60*/  @P1 STG.E.U16 desc[UR36][R4.64+0xf0], R6 ;  /* 0x0000f00604001986 */ /* 0x0001e2000c101524 */
[----:B------:R-:W-:Y:S05]  /*4e70*/  @!P0 BRA `(.L_x_157) ;  /* 0x0000000000048947 */ /* 0x000fea0003800000 */
[----:B------:R1:W5:Y:S02]  /*4e80*/  LDG.E.LTC128B.U16 R24, desc[UR36][R8.64+0xf2] ;  /* 0x0000f22408187981 */ /* 0x000364000c1e1520 */
.L_x_157:
[----:B------:R-:W-:Y:S05]  /*4e90*/  BSYNC B1 ;  /* 0x0000000000017941 */ /* 0x000fea0003800000 */
.L_x_156:
[----:B------:R-:W-:Y:S05]  /*4ea0*/  @!P0 BRA `(.L_x_158) ;  /* 0x0000001000e88947 */ /* 0x000fea0003800000 */
[----:B-----5:R-:W-:-:S05]  /*4eb0*/  HADD2.F32 R3, -RZ, R24.H0_H0 ;  /* 0x20000018ff037230 */ /* 0x020fca0000004100 */
[----:B0-----:R-:W-:-:S04]  /*4ec0*/  FMUL R4, R3, R90 ;  /* 0x0000005a03047220 */ /* 0x001fc80000400000 */
[----:B------:R-:W-:-:S05]  /*4ed0*/  FFMA R4, R87, R23, R4 ;  /* 0x0000001757047223 */ /* 0x000fca0000000004 */
[----:B------:R-:W-:-:S05]  /*4ee0*/  F2FP.F16.F32.PACK_AB R4, RZ, R4 ;  /* 0x00000004ff04723e */ /* 0x000fca00000000ff */
[----:B------:R3:W-:Y:S01]  /*4ef0*/  STG.E.U16 desc[UR36][R12.64+0xf2], R4 ;  /* 0x0000f2040c007986 */ /* 0x0007e2000c101524 */
[----:B------:R-:W-:Y:S05]  /*4f00*/  BRA `(.L_x_158) ;  /* 0x0000001000d07947 */ /* 0x000fea0003800000 */
.L_x_33:
[----:B------:R-:W-:Y:S01]  /*4f10*/  ISETP.GT.AND P3, PT, R4, 0x1, PT ;  /* 0x000000010400780c */ /* 0x000fe20003f64270 */
[----:B------:R-:W-:Y:S01]  /*4f20*/  ULDC.64 UR4, c[0x0][0x5c0] ;  /* 0x0001700000047ab9 */ /* 0x000fe20000000a00 */
[-C--:B------:R-:W-:Y:S01]  /*4f30*/  FMUL R24, R24, R23.reuse ;  /* 0x0000001718187220 */ /* 0x080fe20000400000 */
[----:B------:R-:W-:Y:S01]  /*4f40*/  LEA R6, P4, R106, UR4, 0x1 ;  /* 0x000000046a067c11 */ /* 0x000fe2000f8808ff */
[-C--:B------:R-:W-:Y:S01]  /*4f50*/  FMUL R25, R25, R23.reuse ;  /* 0x0000001719197220 */ /* 0x080fe20000400000 */
[----:B------:R-:W-:Y:S01]  /*4f60*/  ISETP.GT.AND P0, PT, R3, RZ, P3 ;  /* 0x000000ff0300720c */ /* 0x000fe20001f04270 */
[-C--:B------:R-:W-:Y:S01]  /*4f70*/  FMUL R26, R26, R23.reuse ;  /* 0x000000171a1a7220 */ /* 0x080fe20000400000 */
[----:B------:R-:W-:Y:S01]  /*4f80*/  F2FP.F16.F32.PACK_AB R24, RZ, R24 ;  /* 0x00000018ff18723e */ /* 0x000fe200000000ff */
[-C--:B------:R-:W-:Y:S01]  /*4f90*/  FMUL R27, R27, R23.reuse ;  /* 0x000000171b1b7220 */ /* 0x080fe20000400000 */
[----:B------:R-:W-:Y:S01]  /*4fa0*/  LEA.HI.X R7, R106, UR5, R103, 0x1, P4 ;  /* 0x000000056a077c11 */ /* 0x000fe2000a0f0c67 */
[----:B------:R-:W-:Y:S01]  /*4fb0*/  FMUL R28, R28, R23 ;  /* 0x000000171c1c7220 */ /* 0x000fe20000400000 */
[----:B------:R-:W-:Y:S01]  /*4fc0*/  F2FP.F16.F32.PACK_AB R25, RZ, R25 ;  /* 0x00000019ff19723e */ /* 0x000fe200000000ff */
[-C--:B------:R-:W-:Y:S01]  /*4fd0*/  FMUL R29, R29, R23.reuse ;  /* 0x000000171d1d7220 */ /* 0x080fe20000400000 */
[----:B------:R-:W-:Y:S01]  /*4fe0*/  ISETP.GT.AND P2, PT, R3, 0x8, P2 ;  /* 0x000000080300780c */ /* 0x000fe20001744270 */
[----:B------:R-:W-:Y:S01]  /*4ff0*/  @P1 STG.E.U16 desc[UR36][R6.64], R24 ;  /* 0x0000001806001986 */ /* 0x000fe2000c101524 */
[----:B------:R-:W-:Y:S01]  /*5000*/  ISETP.GT.AND P1, PT, R4, 0x8, PT ;  /* 0x000000080400780c */ /* 0x000fe20003f24270 */
[-C--:B------:R-:W-:Y:S01]  /*5010*/  FMUL R30, R30, R23.reuse ;  /* 0x000000171e1e7220 */ /* 0x080fe20000400000 */
[C---:B------:R-:W-:Y:S01]  /*5020*/  SHF.L.U64.HI R5, R91.reuse, 0x1, R92 ;  /* 0x000000015b057819 */ /* 0x040fe2000001025c */
[----:B------:R-:W-:Y:S01]  /*5030*/  @P0 STG.E.U16 desc[UR36][R6.64+0x2], R25 ;  /* 0x0000021906000986 */ /* 0x000fe2000c101524 */
[----:B------:R-:W-:Y:S01]  /*5040*/  LEA R8, P5, R91, R6, 0x1 ;  /* 0x000000065b087211 */ /* 0x000fe200078a08ff */
[-C--:B------:R-:W-:Y:S01]  /*5050*/  FMUL R31, R31, R23.reuse ;  /* 0x000000171f1f7220 */ /* 0x080fe20000400000 */
[----:B------:R-:W-:Y:S01]  /*5060*/  ISETP.GT.AND P3, PT, R3, 0x8, P3 ;  /* 0x000000080300780c */ /* 0x000fe20001f64270 */
[-C--:B------:R-:W-:Y:S01]  /*5070*/  FMUL R32, R32, R23.reuse ;  /* 0x0000001720207220 */ /* 0x080fe20000400000 */
[----:B------:R-:W-:Y:S01]  /*5080*/  ISETP.GT.AND P0, PT, R4, 0x9, PT ;  /* 0x000000090400780c */ /* 0x000fe20003f04270 */
[----:B------:R-:W-:Y:S01]  /*5090*/  IMAD.X R9, R5, 0x1, R7, P5 ;  /* 0x0000000105097824 */ /* 0x000fe200028e0607 */
[----:B------:R-:W-:Y:S01]  /*50a0*/  ISETP.GT.AND P4, PT, R3, RZ, P1 ;  /* 0x000000ff0300720c */ /* 0x000fe20000f84270 */
[-C--:B------:R-:W-:Y:S01]  /*50b0*/  FMUL R33, R33, R23.reuse ;  /* 0x0000001721217220 */ /* 0x080fe20000400000 */
[----:B------:R-:W-:Y:S01]  /*50c0*/  F2FP.F16.F32.PACK_AB R26, RZ, R26 ;  /* 0x0000001aff1a723e */ /* 0x000fe200000000ff */
[-C--:B------:R-:W-:Y:S01]  /*50d0*/  FMUL R34, R34, R23.reuse ;  /* 0x0000001722227220 */ /* 0x080fe20000400000 */
[----:B------:R-:W-:Y:S01]  /*50e0*/  ISETP.GT.AND P5, PT, R3, RZ, P0 ;  /* 0x000000ff0300720c */ /* 0x000fe200007a4270 */
[----:B------:R-:W-:Y:S01]  /*50f0*/  FMUL R35, R35, R23 ;  /* 0x0000001723237220 */ /* 0x000fe20000400000 */
[----:B------:R-:W-:Y:S01]  /*5100*/  F2FP.F16.F32.PACK_AB R27, RZ, R27 ;  /* 0x0000001bff1b723e */ /* 0x000fe200000000ff */
[----:B------:R-:W-:Y:S01]  /*5110*/  @P2 STG.E.U16 desc[UR36][R8.64], R26 ;  /* 0x0000001a08002986 */ /* 0x000fe2000c101524 */
[----:B------:R-:W-:Y:S01]  /*5120*/  F2FP.F16.F32.PACK_AB R28, RZ, R28 ;  /* 0x0000001cff1c723e */ /* 0x000fe200000000ff */
[-C--:B------:R-:W-:Y:S01]  /*5130*/  FMUL R36, R36, R23.reuse ;  /* 0x0000001724247220 */ /* 0x080fe20000400000 */
[----:B------:R-:W-:Y:S01]  /*5140*/  ISETP.GT.AND P2, PT, R3, 0x8, P1 ;  /* 0x000000080300780c */ /* 0x000fe20000f44270 */
[----:B------:R-:W-:Y:S01]  /*5150*/  @P3 STG.E.U16 desc[UR36][R8.64+0x2], R27 ;  /* 0x0000021b08003986 */ /* 0x000fe2000c101524 */
[----:B------:R-:W-:Y:S01]  /*5160*/  ISETP.GT.AND P1, PT, R4, 0x10, PT ;  /* 0x000000100400780c */ /* 0x000fe20003f24270 */
[----:B------:R-:W-:Y:S01]  /*5170*/  FMUL R37, R37, R23 ;  /* 0x0000001725257220 */ /* 0x000fe20000400000 */
[----:B------:R-:W-:Y:S01]  /*5180*/  F2FP.F16.F32.PACK_AB R29, RZ, R29 ;  /* 0x0000001dff1d723e */ /* 0x000fe200000000ff */
[----:B------:R-:W-:Y:S01]  /*5190*/  @P4 STG.E.U16 desc[UR36][R6.64+0x10], R28 ;  /* 0x0000101c06004986 */ /* 0x000fe2000c101524 */
[C---:B------:R-:W-:Y:S01]  /*51a0*/  ISETP.GT.AND P3, PT, R3.reuse, 0x8, P0 ;  /* 0x000000080300780c */ /* 0x040fe20000764270 */
[-C--:B------:R-:W-:Y:S01]  /*51b0*/  FMUL R38, R38, R23.reuse ;  /* 0x0000001726267220 */ /* 0x080fe20000400000 */
[----:B------:R-:W-:Y:S01]  /*51c0*/  ISETP.GT.AND P0, PT, R4, 0x11, PT ;  /* 0x000000110400780c */ /* 0x000fe20003f04270 */
[----:B------:R-:W-:Y:S01]  /*51d0*/  @P5 STG.E.U16 desc[UR36][R6.64+0x12], R29 ;  /* 0x0000121d06005986 */ /* 0x000fe2000c101524 */
        /* <DEDUP_REMOVED lines=161> */
[----:B------:R-:W-:Y:S01]  /*5bf0*/  FMUL R87, R87, R23 ;  /* 0x0000001757577220 */ /* 0x000fe20000400000 */
[----:B------:R-:W-:-:S02]  /*5c00*/  F2FP.F16.F32.PACK_AB R62, RZ, R62 ;  /* 0x0000003eff3e723e */ /* 0x000fc400000000ff */
[C---:B------:R-:W-:Y:S02]  /*5c10*/  ISETP.GT.AND P5, PT, R3.reuse, RZ, P0 ;  /* 0x000000ff0300720c */ /* 0x040fe400007a4270 */
[----:B------:R-:W-:Y:S01]  /*5c20*/  F2FP.F16.F32.PACK_AB R63, RZ, R63 ;  /* 0x0000003fff3f723e */ /* 0x000fe200000000ff */
[----:B------:R-:W-:Y:S01]  /*5c30*/  @P2 STG.E.U16 desc[UR36][R8.64+0x90], R62 ;  /* 0x0000903e08002986 */ /* 0x000fe2000c101524 */
[----:B------:R-:W-:Y:S02]  /*5c40*/  F2FP.F16.F32.PACK_AB R64, RZ, R64 ;  /* 0x00000040ff40723e */ /* 0x000fe400000000ff */
[C---:B------:R-:W-:Y:S01]  /*5c50*/  ISETP.GT.AND P2, PT, R3.reuse, 0x8, P1 ;  /* 0x000000080300780c */ /* 0x040fe20000f44270 */
[----:B------:R-:W-:Y:S01]  /*5c60*/  @P3 STG.E.U16 desc[UR36][R8.64+0x92], R63 ;  /* 0x0000923f08003986 */ /* 0x000fe2000c101524 */
[----:B------:R-:W-:Y:S02]  /*5c70*/  ISETP.GT.AND P1, PT, R4, 0x58, PT ;  /* 0x000000580400780c */ /* 0x000fe40003f24270 */
[----:B------:R-:W-:Y:S01]  /*5c80*/  F2FP.F16.F32.PACK_AB R65, RZ, R65 ;  /* 0x00000041ff41723e */ /* 0x000fe200000000ff */
[----:B------:R-:W-:Y:S01]  /*5c90*/  @P4 STG.E.U16 desc[UR36][R6.64+0xa0], R64 ;  /* 0x0000a04006004986 */ /* 0x000fe2000c101524 */
[----:B------:R-:W-:-:S02]  /*5ca0*/  ISETP.GT.AND P3, PT, R3, 0x8, P0 ;  /* 0x000000080300780c */ /* 0x000fc40000764270 */
[----:B------:R-:W-:Y:S01]  /*5cb0*/  ISETP.GT.AND P0, PT, R4, 0x59, PT ;  /* 0x000000590400780c */ /* 0x000fe20003f04270 */
[----:B------:R-:W-:Y:S01]  /*5cc0*/  @P5 STG.E.U16 desc[UR36][R6.64+0xa2], R65 ;  /* 0x0000a24106005986 */ /* 0x000fe2000c101524 */
[C---:B------:R-:W-:Y:S02]  /*5cd0*/  ISETP.GT.AND P4, PT, R3.reuse, RZ, P1 ;  /* 0x000000ff0300720c */ /* 0x040fe40000f84270 */
[----:B------:R-:W-:Y:S02]  /*5ce0*/  F2FP.F16.F32.PACK_AB R66, RZ, R66 ;  /* 0x00000042ff42723e */ /* 0x000fe400000000ff */
[----:B------:R-:W-:Y:S02]  /*5cf0*/  ISETP.GT.AND P5, PT, R3, RZ, P0 ;  /* 0x000000ff0300720c */ /* 0x000fe400007a4270 */
[----:B------:R-:W-:Y:S01]  /*5d00*/  F2FP.F16.F32.PACK_AB R67, RZ, R67 ;  /* 0x00000043ff43723e */ /* 0x000fe200000000ff */
[----:B------:R-:W-:Y:S01]  /*5d10*/  @P2 STG.E.U16 desc[UR36][R8.64+0xa0], R66 ;  /* 0x0000a04208002986 */ /* 0x000fe2000c101524 */
[----:B------:R-:W-:-:S02]  /*5d20*/  F2FP.F16.F32.PACK_AB R68, RZ, R68 ;  /* 0x00000044ff44723e */ /* 0x000fc400000000ff */
[C---:B------:R-:W-:Y:S01]  /*5d30*/  ISETP.GT.AND P2, PT, R3.reuse, 0x8, P1 ;  /* 0x000000080300780c */ /* 0x040fe20000f44270 */
[----:B------:R-:W-:Y:S01]  /*5d40*/  @P3 STG.E.U16 desc[UR36][R8.64+0xa2], R67 ;  /* 0x0000a24308003986 */ /* 0x000fe2000c101524 */
[C---:B------:R-:W-:Y:S02]  /*5d50*/  ISETP.GT.AND P1, PT, R4.reuse, 0x60, PT ;  /* 0x000000600400780c */ /* 0x040fe40003f24270 */
[----:B------:R-:W-:Y:S01]  /*5d60*/  F2FP.F16.F32.PACK_AB R69, RZ, R69 ;  /* 0x00000045ff45723e */ /* 0x000fe200000000ff */
[----:B------:R-:W-:Y:S01]  /*5d70*/  @P4 STG.E.U16 desc[UR36][R6.64+0xb0], R68 ;  /* 0x0000b04406004986 */ /* 0x000fe2000c101524 */
[C---:B------:R-:W-:Y:S02]  /*5d80*/  ISETP.GT.AND P3, PT, R3.reuse, 0x8, P0 ;  /* 0x000000080300780c */ /* 0x040fe40000764270 */
[----:B------:R-:W-:Y:S01]  /*5d90*/  ISETP.GT.AND P0, PT, R4, 0x61, PT ;  /* 0x000000610400780c */ /* 0x000fe20003f04270 */
[----:B------:R-:W-:Y:S01]  /*5da0*/  @P5 STG.E.U16 desc[UR36][R6.64+0xb2], R69 ;  /* 0x0000b24506005986 */ /* 0x000fe2000c101524 */
[----:B------:R-:W-:-:S02]  /*5db0*/  ISETP.GT.AND P4, PT, R3, RZ, P1 ;  /* 0x000000ff0300720c */ /* 0x000fc40000f84270 */
[C---:B------:R-:W-:Y:S02]  /*5dc0*/  ISETP.GT.AND P5, PT, R3.reuse, RZ, P0 ;  /* 0x000000ff0300720c */ /* 0x040fe400007a4270 */
[----:B------:R-:W-:Y:S02]  /*5dd0*/  F2FP.F16.F32.PACK_AB R70, RZ, R70 ;  /* 0x00000046ff46723e */ /* 0x000fe400000000ff */
[----:B------:R-:W-:Y:S02]  /*5de0*/  F2FP.F16.F32.PACK_AB R71, RZ, R71 ;  /* 0x00000047ff47723e */ /* 0x000fe400000000ff */
[----:B------:R-:W-:Y:S01]  /*5df0*/  F2FP.F16.F32.PACK_AB R72, RZ, R72 ;  /* 0x00000048ff48723e */ /* 0x000fe200000000ff */
[----:B------:R-:W-:Y:S01]  /*5e00*/  @P2 STG.E.U16 desc[UR36][R8.64+0xb0], R70 ;  /* 0x0000b04608002986 */ /* 0x000fe2000c101524 */
[----:B------:R-:W-:Y:S02]  /*5e10*/  F2FP.F16.F32.PACK_AB R73, RZ, R73 ;  /* 0x00000049ff49723e */ /* 0x000fe400000000ff */
[C---:B------:R-:W-:Y:S01]  /*5e20*/  ISETP.GT.AND P1, PT, R3.reuse, 0x8, P1 ;  /* 0x000000080300780c */ /* 0x040fe20000f24270 */
[----:B------:R-:W-:Y:S01]  /*5e30*/  @P3 STG.E.U16 desc[UR36][R8.64+0xb2], R71 ;  /* 0x0000b24708003986 */ /* 0x000fe2000c101524 */
[----:B------:R-:W-:-:S02]  /*5e40*/  ISETP.GT.AND P2, PT, R3, 0x8, P0 ;  /* 0x000000080300780c */ /* 0x000fc40000744270 */
[C---:B------:R-:W-:Y:S01]  /*5e50*/  ISETP.GT.AND P0, PT, R4.reuse, 0x69, PT ;  /* 0x000000690400780c */ /* 0x040fe20003f04270 */
[----:B------:R-:W-:Y:S01]  /*5e60*/  @P4 STG.E.U16 desc[UR36][R6.64+0xc0], R72 ;  /* 0x0000c04806004986 */ /* 0x000fe2000c101524 */
[----:B------:R-:W-:Y:S02]  /*5e70*/  ISETP.GT.AND P4, PT, R4, 0x68, PT ;  /* 0x000000680400780c */ /* 0x000fe40003f84270 */
[----:B------:R-:W-:Y:S01]  /*5e80*/  F2FP.F16.F32.PACK_AB R74, RZ, R74 ;  /* 0x0000004aff4a723e */ /* 0x000fe200000000ff */
[----:B------:R-:W-:Y:S01]  /*5e90*/  @P5 STG.E.U16 desc[UR36][R6.64+0xc2], R73 ;  /* 0x0000c24906005986 */ /* 0x000fe2000c101524 */
[C---:B------:R-:W-:Y:S02]  /*5ea0*/  ISETP.GT.AND P5, PT, R3.reuse, RZ, P4 ;  /* 0x000000ff0300720c */ /* 0x040fe400027a4270 */
[----:B------:R-:W-:Y:S01]  /*5eb0*/  ISETP.GT.AND P3, PT, R3, RZ, P0 ;  /* 0x000000ff0300720c */ /* 0x000fe20000764270 */
[----:B------:R-:W-:Y:S01]  /*5ec0*/  @P1 STG.E.U16 desc[UR36][R8.64+0xc0], R74 ;  /* 0x0000c04a08001986 */ /* 0x000fe2000c101524 */
[----:B------:R-:W-:-:S02]  /*5ed0*/  F2FP.F16.F32.PACK_AB R75, RZ, R75 ;  /* 0x0000004bff4b723e */ /* 0x000fc400000000ff */
[----:B------:R-:W-:Y:S02]  /*5ee0*/  F2FP.F16.F32.PACK_AB R76, RZ, R76 ;  /* 0x0000004cff4c723e */ /* 0x000fe400000000ff */
[C---:B------:R-:W-:Y:S01]  /*5ef0*/  ISETP.GT.AND P4, PT, R3.reuse, 0x8, P4 ;  /* 0x000000080300780c */ /* 0x040fe20002784270 */
[----:B------:R-:W-:Y:S01]  /*5f00*/  @P2 STG.E.U16 desc[UR36][R8.64+0xc2], R75 ;  /* 0x0000c24b08002986 */ /* 0x000fe2000c101524 */
[----:B------:R-:W-:Y:S02]  /*5f10*/  F2FP.F16.F32.PACK_AB R77, RZ, R77 ;  /* 0x0000004dff4d723e */ /* 0x000fe400000000ff */
[C---:B------:R-:W-:Y:S01]  /*5f20*/  ISETP.GT.AND P2, PT, R4.reuse, 0x71, PT ;  /* 0x000000710400780c */ /* 0x040fe20003f44270 */
[----:B------:R-:W-:Y:S01]  /*5f30*/  @P5 STG.E.U16 desc[UR36][R6.64+0xd0], R76 ;  /* 0x0000d04c06005986 */ /* 0x000fe2000c101524 */
[----:B------:R-:W-:Y:S02]  /*5f40*/  ISETP.GT.AND P5, PT, R3, 0x8, P0 ;  /* 0x000000080300780c */ /* 0x000fe400007a4270 */
[C---:B------:R-:W-:Y:S01]  /*5f50*/  ISETP.GT.AND P1, PT, R4.reuse, 0x78, PT ;  /* 0x000000780400780c */ /* 0x040fe20003f24270 */
[----:B------:R-:W-:Y:S01]  /*5f60*/  @P3 STG.E.U16 desc[UR36][R6.64+0xd2], R77 ;  /* 0x0000d24d06003986 */ /* 0x000fe2000c101524 */
[----:B------:R-:W-:-:S02]  /*5f70*/  ISETP.GT.AND P3, PT, R4, 0x70, PT ;  /* 0x000000700400780c */ /* 0x000fc40003f64270 */
[----:B------:R-:W-:Y:S01]  /*5f80*/  ISETP.GT.AND P0, PT, R4, 0x79, PT ;  /* 0x000000790400780c */ /* 0x000fe20003f04270 */
[----:B------:R-:W-:Y:S01]  /*5f90*/  @P4 IMAD.MOV.U32 R4, RZ, RZ, R8 ;  /* 0x000000ffff044224 */ /* 0x000fe200078e0008 */
[----:B------:R-:W-:Y:S01]  /*5fa0*/  F2FP.F16.F32.PACK_AB R78, RZ, R78 ;  /* 0x0000004eff4e723e */ /* 0x000fe200000000ff */
[----:B------:R-:W-:Y:S01]  /*5fb0*/  @P4 IMAD.MOV.U32 R5, RZ, RZ, R9 ;  /* 0x000000ffff054224 */ /* 0x000fe200078e0009 */
[----:B------:R-:W-:Y:S02]  /*5fc0*/  F2FP.F16.F32.PACK_AB R79, RZ, R79 ;  /* 0x0000004fff4f723e */ /* 0x000fe400000000ff */
[----:B------:R-:W-:Y:S02]  /*5fd0*/  F2FP.F16.F32.PACK_AB R80, RZ, R80 ;  /* 0x00000050ff50723e */ /* 0x000fe400000000ff */
[----:B------:R0:W-:Y:S01]  /*5fe0*/  @P4 STG.E.U16 desc[UR36][R4.64+0xd0], R78 ;  /* 0x0000d04e04004986 */ /* 0x0001e2000c101524 */
[----:B------:R-:W-:Y:S02]  /*5ff0*/  ISETP.GT.AND P4, PT, R3, RZ, P2 ;  /* 0x000000ff0300720c */ /* 0x000fe40001784270 */
[----:B------:R-:W-:-:S02]  /*6000*/  F2FP.F16.F32.PACK_AB R81, RZ, R81 ;  /* 0x00000051ff51723e */ /* 0x000fc400000000ff */
[----:B------:R-:W-:Y:S02]  /*6010*/  ISETP.GT.AND P2, PT, R3, 0x8, P2 ;  /* 0x000000080300780c */ /* 0x000fe40001744270 */
[----:B------:R-:W-:Y:S02]  /*6020*/  F2FP.F16.F32.PACK_AB R82, RZ, R82 ;  /* 0x00000052ff52723e */ /* 0x000fe400000000ff */
[----:B------:R-:W-:Y:S02]  /*6030*/  F2FP.F16.F32.PACK_AB R83, RZ, R83 ;  /* 0x00000053ff53723e */ /* 0x000fe400000000ff */
[----:B------:R-:W-:Y:S01]  /*6040*/  F2FP.F16.F32.PACK_AB R84, RZ, R84 ;  /* 0x00000054ff54723e */ /* 0x000fe200000000ff */
[----:B0-----:R-:W-:Y:S01]  /*6050*/  @P5 IMAD.MOV.U32 R4, RZ, RZ, R8 ;  /* 0x000000ffff045224 */ /* 0x001fe200078e0008 */
[----:B------:R-:W-:Y:S01]  /*6060*/  F2FP.F16.F32.PACK_AB R85, RZ, R85 ;  /* 0x00000055ff55723e */ /* 0x000fe200000000ff */
[----:B------:R-:W-:Y:S01]  /*6070*/  @P5 IMAD.MOV.U32 R5, RZ, RZ, R9 ;  /* 0x000000ffff055224 */ /* 0x000fe200078e0009 */
[----:B------:R-:W-:-:S02]  /*6080*/  F2FP.F16.F32.PACK_AB R86, RZ, R86 ;  /* 0x00000056ff56723e */ /* 0x000fc400000000ff */
[----:B------:R-:W-:Y:S02]  /*6090*/  F2FP.F16.F32.PACK_AB R87, RZ, R87 ;  /* 0x00000057ff57723e */ /* 0x000fe400000000ff */
[----:B------:R0:W-:Y:S01]  /*60a0*/  @P5 STG.E.U16 desc[UR36][R4.64+0xd2], R79 ;  /* 0x0000d24f04005986 */ /* 0x0001e2000c101524 */
[C---:B------:R-:W-:Y:S02]  /*60b0*/  ISETP.GT.AND P5, PT, R3.reuse, RZ, P3 ;  /* 0x000000ff0300720c */ /* 0x040fe40001fa4270 */
[----:B------:R-:W-:-:S11]  /*60c0*/  ISETP.GT.AND P3, PT, R3, 0x8, P3 ;  /* 0x000000080300780c */ /* 0x000fd60001f64270 */
[----:B0-----:R-:W-:Y:S02]  /*60d0*/  @P5 IMAD.MOV.U32 R4, RZ, RZ, R6 ;  /* 0x000000ffff045224 */ /* 0x001fe400078e0006 */
[----:B------:R-:W-:-:S05]  /*60e0*/  @P5 IMAD.MOV.U32 R5, RZ, RZ, R7 ;  /* 0x000000ffff055224 */ /* 0x000fca00078e0007 */
[----:B------:R0:W-:Y:S01]  /*60f0*/  @P5 STG.E.U16 desc[UR36][R4.64+0xe0], R80 ;  /* 0x0000e05004005986 */ /* 0x0001e2000c101524 */
[C---:B------:R-:W-:Y:S02]  /*6100*/  ISETP.GT.AND P5, PT, R3.reuse, RZ, P0 ;  /* 0x000000ff0300720c */ /* 0x040fe400007a4270 */
[----:B------:R-:W-:Y:S01]  /*6110*/  ISETP.GT.AND P0, PT, R3, 0x8, P0 ;  /* 0x000000080300780c */ /* 0x000fe20000704270 */
[----:B0-----:R-:W-:Y:S02]  /*6120*/  @P4 IMAD.MOV.U32 R4, RZ, RZ, R6 ;  /* 0x000000ffff044224 */ /* 0x001fe400078e0006 */
[----:B------:R-:W-:-:S05]  /*6130*/  @P4 IMAD.MOV.U32 R5, RZ, RZ, R7 ;  /* 0x000000ffff054224 */ /* 0x000fca00078e0007 */
[----:B------:R0:W-:Y:S01]  /*6140*/  @P4 STG.E.U16 desc[UR36][R4.64+0xe2], R81 ;  /* 0x0000e25104004986 */ /* 0x0001e2000c101524 */
[C---:B------:R-:W-:Y:S02]  /*6150*/  ISETP.GT.AND P4, PT, R3.reuse, RZ, P1 ;  /* 0x000000ff0300720c */ /* 0x040fe40000f84270 */
[----:B------:R-:W-:Y:S01]  /*6160*/  ISETP.GT.AND P1, PT, R3, 0x8, P1 ;  /* 0x000000080300780c */ /* 0x000fe20000f24270 */
[----:B0-----:R-:W-:Y:S02]  /*6170*/  @P3 IMAD.MOV.U32 R4, RZ, RZ, R8 ;  /* 0x000000ffff043224 */ /* 0x001fe400078e0008 */
[----:B------:R-:W-:-:S05]  /*6180*/  @P3 IMAD.MOV.U32 R5, RZ, RZ, R9 ;  /* 0x000000ffff053224 */ /* 0x000fca00078e0009 */
[----:B------:R0:W-:Y:S02]  /*6190*/  @P3 STG.E.U16 desc[UR36][R4.64+0xe0], R82 ;  /* 0x0000e05204003986 */ /* 0x0001e4000c101524 */
[----:B0-----:R-:W-:Y:S02]  /*61a0*/  @P2 IMAD.MOV.U32 R4, RZ, RZ, R8 ;  /* 0x000000ffff042224 */ /* 0x001fe400078e0008 */
[----:B------:R-:W-:-:S05]  /*61b0*/  @P2 IMAD.MOV.U32 R5, RZ, RZ, R9 ;  /* 0x000000ffff052224 */ /* 0x000fca00078e0009 */
[----:B------:R0:W-:Y:S02]  /*61c0*/  @P2 STG.E.U16 desc[UR36][R4.64+0xe2], R83 ;  /* 0x0000e25304002986 */ /* 0x0001e4000c101524 */
[----:B0-----:R-:W-:Y:S02]  /*61d0*/  @P4 IMAD.MOV.U32 R4, RZ, RZ, R6 ;  /* 0x000000ffff044224 */ /* 0x001fe400078e0006 */
[----:B------:R-:W-:-:S05]  /*61e0*/  @P4 IMAD.MOV.U32 R5, RZ, RZ, R7 ;  /* 0x000000ffff054224 */ /* 0x000fca00078e0007 */
[----:B------:R0:W-:Y:S04]  /*61f0*/  @P4 STG.E.U16 desc[UR36][R4.64+0xf0], R84 ;  /* 0x0000f05404004986 */ /* 0x0001e8000c101524 */
[----:B------:R1:W-:Y:S01]  /*6200*/  @P5 STG.E.U16 desc[UR36][R6.64+0xf2], R85 ;  /* 0x0000f25506005986 */ /* 0x0003e2000c101524 */
[----:B0-----:R-:W-:Y:S02]  /*6210*/  @P1 IMAD.MOV.U32 R4, RZ, RZ, R8 ;  /* 0x000000ffff041224 */ /* 0x001fe400078e0008 */
[----:B------:R-:W-:-:S05]  /*6220*/  @P1 IMAD.MOV.U32 R5, RZ, RZ, R9 ;  /* 0x000000ffff051224 */ /* 0x000fca00078e0009 */
[----:B------:R1:W-:Y:S04]  /*6230*/  @P1 STG.E.U16 desc[UR36][R4.64+0xf0], R86 ;  /* 0x0000f05604001986 */ /* 0x0003e8000c101524 */
[----:B------:R1:W-:Y:S02]  /*6240*/  @P0 STG.E.U16 desc[UR36][R8.64+0xf2], R87 ;  /* 0x0000f25708000986 */ /* 0x0003e4000c101524 */
.L_x_158:
[----:B------:R-:W-:Y:S05]  /*6250*/  BSYNC B0 ;  /* 0x0000000000007941 */ /* 0x000fea0003800000 */
.L_x_32:
[----:B------:R-:W-:Y:S01]  /*6260*/  IADD3 R16, P0, R16, UR38, RZ ;  /* 0x0000002610107c10 */ /* 0x000fe2000ff1e0ff */
[----:B------:R-:W-:Y:S01]  /*6270*/  ULDC.64 UR4, c[0x0][0x650] ;  /* 0x0001940000047ab9 */ /* 0x000fe20000000a00 */
[----:B------:R-:W-:Y:S01]  /*6280*/  PRMT R3, RZ, 0x7610, R3 ;  /* 0x00007610ff037816 */ /* 0x000fe20000000003 */
[----:B------:R-:W-:Y:S01]  /*6290*/  IMAD.MOV.U32 R100, RZ, RZ, -0x1 ;  /* 0xffffffffff647424 */ /* 0x000fe200078e00ff */
[----:B------:R-:W-:Y:S01]  /*62a0*/  IADD3.X R17, R17, UR41, RZ, P0, !PT ;  /* 0x0000002911117c10 */ /* 0x000fe200087fe4ff */
[----:B------:R-:W-:Y:S01]  /*62b0*/  IMAD.MOV.U32 R101, RZ, RZ, -0x1 ;  /* 0xffffffffff657424 */ /* 0x000fe200078e00ff */
[----:B------:R-:W-:-:S04]  /*62c0*/  ISETP.GE.U32.AND P0, PT, R16, UR4, PT ;  /* 0x0000000410007c0c */ /* 0x000fc8000bf06070 */
[----:B------:R-:W-:-:S13]  /*62d0*/  ISETP.GE.U32.AND.EX P0, PT, R17, UR5, PT, P0 ;  /* 0x0000000511007c0c */ /* 0x000fda000bf06100 */
[----:B------:R-:W-:Y:S05]  /*62e0*/  @P0 BRA `(.L_x_159) ;  /* 0x00000004004c0947 */ /* 0x000fea0003800000 */
[----:B------:R-:W0:Y:S01]  /*62f0*/  LDC.64 R10, c[0x0][0x628] ;  /* 0x00018a00ff0a7b82 */ /* 0x000e220000000a00 */
[----:B---3--:R-:W3:Y:S01]  /*6300*/  S2R R12, SR_CTAID.X ;  /* 0x00000000000c7919 */ /* 0x008ee20000002500 */
[----:B-12-4-:R-:W-:Y:S02]  /*6310*/  IMAD.MOV.U32 R8, RZ, RZ, R16 ;  /* 0x000000ffff087224 */ /* 0x016fe400078e0010 */
[----:B------:R-:W-:Y:S01]  /*6320*/  IMAD.MOV.U32 R9, RZ, RZ, R17 ;  /* 0x000000ffff097224 */ /* 0x000fe200078e0011 */
[----:B------:R-:W1:Y:S03]  /*6330*/  S2R R20, SR_CTAID.Y ;  /* 0x0000000000147919 */ /* 0x000e660000002600 */
[----:B------:R-:W2:Y:S08]  /*6340*/  LDC R0, c[0x0][0x630] ;  /* 0x00018c00ff007b82 */ /* 0x000eb00000000800 */
[----:B------:R-:W4:Y:S01]  /*6350*/  LDC.64 R14, c[0x0][0x620] ;  /* 0x00018800ff0e7b82 */ /* 0x000f220000000a00 */
[----:B0-----:R-:W-:-:S04]  /*6360*/  ISETP.NE.U32.AND P0, PT, R10, RZ, PT ;  /* 0x000000ff0a00720c */ /* 0x001fc80003f05070 */
[----:B------:R-:W-:-:S13]  /*6370*/  ISETP.NE.AND.EX P0, PT, R11, RZ, PT, P0 ;  /* 0x000000ff0b00720c */ /* 0x000fda0003f05300 */
[----:B-1234-:R-:W-:Y:S05]  /*6380*/  @!P0 BRA `(.L_x_160) ;  /* 0x0000000000288947 */ /* 0x01efea0003800000 */
        /* <DEDUP_REMOVED lines=10> */
.L_x_160:
[-CC-:B------:R-:W-:Y:S01]  /*6430*/  SHF.R.U64 R101, R8, R0.reuse, R9.reuse ;  /* 0x0000000008657219 */ /* 0x180fe20000001209 */
[----:B------:R-:W0:Y:S01]  /*6440*/  LDC.64 R26, c[0x0][0x640] ;  /* 0x00019000ff1a7b82 */ /* 0x000e220000000a00 */
[----:B------:R-:W-:Y:S01]  /*6450*/  SHF.R.U32.HI R0, RZ, R0, R9 ;  /* 0x00000000ff007219 */ /* 0x000fe20000011609 */
[----:B------:R-:W-:Y:S01]  /*6460*/  ULDC UR4, c[0x0][0x150] ;  /* 0x0000540000047ab9 */ /* 0x000fe20000000800 */
[----:B------:R-:W-:Y:S02]  /*6470*/  IADD3 R3, P0, RZ, -R101, RZ ;  /* 0x80000065ff037210 */ /* 0x000fe40007f1e0ff */
[----:B------:R-:W-:-:S03]  /*6480*/  I2FP.F32.U32 R7, R12 ;  /* 0x0000000c00077245 */ /* 0x000fc60000201000 */
[----:B------:R-:W1:Y:S01]  /*6490*/  LDC R6, c[0x0][0x618] ;  /* 0x00018600ff067b82 */ /* 0x000e620000000800 */
[----:B------:R-:W-:Y:S02]  /*64a0*/  IMAD.X R5, RZ, RZ, ~R0, P0 ;  /* 0x000000ffff057224 */ /* 0x000fe400000e0e00 */
[----:B------:R-:W-:Y:S01]  /*64b0*/  FMUL R7, R7, UR4 ;  /* 0x0000000407077c20 */ /* 0x000fe20008400000 */
[----:B------:R-:W-:Y:S01]  /*64c0*/  ULDC UR4, c[0x0][0x154] ;  /* 0x0000550000047ab9 */ /* 0x000fe20000000800 */
[-C--:B------:R-:W-:Y:S02]  /*64d0*/  IMAD R0, R5, R14.reuse, RZ ;  /* 0x0000000e05007224 */ /* 0x080fe400078e02ff */
[C---:B------:R-:W-:Y:S01]  /*64e0*/  IMAD.WIDE.U32 R4, R3.reuse, R14, R16 ;  /* 0x0000000e03047225 */ /* 0x040fe200078e0010 */
[----:B------:R-:W2:Y:S01]  /*64f0*/  LDC R8, c[0x0][0x608] ;  /* 0x00018200ff087b82 */ /* 0x000ea20000000800 */
[----:B------:R-:W3:Y:S02]  /*6500*/  F2I.U32.TRUNC.NTZ R7, R7 ;  /* 0x0000000700077305 */ /* 0x000ee4000020f000 */
[----:B------:R-:W-:Y:S01]  /*6510*/  IMAD R3, R3, R15, R0 ;  /* 0x0000000f03037224 */ /* 0x000fe200078e0200 */
[----:B------:R-:W-:-:S03]  /*6520*/  I2FP.F32.U32 R0, R20 ;  /* 0x0000001400007245 */ /* 0x000fc60000201000 */
[----:B------:R-:W-:Y:S01]  /*6530*/  IMAD.IADD R3, R5, 0x1, R3 ;  /* 0x0000000105037824 */ /* 0x000fe200078e0203 */
[----:B------:R-:W4:Y:S01]  /*6540*/  LDC R11, c[0x0][0x658] ;  /* 0x00019600ff0b7b82 */ /* 0x000f220000000800 */
[----:B0-----:R-:W-:-:S04]  /*6550*/  ISETP.NE.U32.AND P0, PT, R26, RZ, PT ;  /* 0x000000ff1a00720c */ /* 0x001fc80003f05070 */
[----:B------:R-:W-:-:S03]  /*6560*/  ISETP.NE.AND.EX P0, PT, R27, RZ, PT, P0 ;  /* 0x000000ff1b00720c */ /* 0x000fc60003f05300 */
[----:B------:R-:W0:Y:S01]  /*6570*/  LDC R9, c[0x0][0x144] ;  /* 0x00005100ff097b82 */ /* 0x000e220000000800 */
[-C--:B-1----:R-:W-:Y:S01]  /*6580*/  SHF.R.U64 R10, R4, R6.reuse, R3 ;  /* 0x00000006040a7219 */ /* 0x082fe20000001203 */
[----:B---3--:R-:W-:Y:S01]  /*6590*/  IMAD.MOV R7, RZ, RZ, -R7 ;  /* 0x000000ffff077224 */ /* 0x008fe200078e0a07 */
[----:B------:R-:W-:Y:S01]  /*65a0*/  SHF.R.U32.HI R3, RZ, R6, R3 ;  /* 0x00000006ff037219 */ /* 0x000fe20000011603 */
[----:B------:R-:W-:-:S04]  /*65b0*/  FMUL R6, R0, UR4 ;  /* 0x0000000400067c20 */ /* 0x000fc80008400000 */
[----:B------:R-:W1:Y:S01]  /*65c0*/  LDC R21, c[0x0][0x148] ;  /* 0x00005200ff157b82 */ /* 0x000e620000000800 */
[----:B------:R3:W0:Y:S01]  /*65d0*/  F2I.U32.TRUNC.NTZ R14, R6 ;  /* 0x00000006000e7305 */ /* 0x000622000020f000 */
[-CC-:B--2---:R-:W-:Y:S02]  /*65e0*/  SHF.R.U64 R13, R10, R8.reuse, R3.reuse ;  /* 0x000000080a0d7219 */ /* 0x184fe40000001203 */
[----:B------:R-:W-:-:S04]  /*65f0*/  SHF.R.U32.HI R0, RZ, R8, R3 ;  /* 0x00000008ff007219 */ /* 0x000fc80000011603 */
[----:B-----5:R-:W2:Y:S01]  /*6600*/  LDC R24, c[0x0][0x648] ;  /* 0x00019200ff187b82 */ /* 0x020ea20000000800 */
[-CC-:B----4-:R-:W-:Y:S02]  /*6610*/  SHF.R.U64 R15, R13, R11.reuse, R0.reuse ;  /* 0x0000000b0d0f7219 */ /* 0x190fe40000001200 */
[----:B------:R-:W-:-:S03]  /*6620*/  SHF.R.U32.HI R5, RZ, R11, R0 ;  /* 0x0000000bff057219 */ /* 0x000fc60000011600 */
[----:B------:R-:W-:Y:S02]  /*6630*/  IMAD.MOV.U32 R4, RZ, RZ, R15 ;  /* 0x000000ffff047224 */ /* 0x000fe400078e000f */
[----:B------:R-:W4:Y:S01]  /*6640*/  LDC R28, c[0x0][0x638] ;  /* 0x00018e00ff1c7b82 */ /* 0x000f220000000800 */
[----:B0-----:R-:W-:-:S07]  /*6650*/  IMAD R25, R9, R7, R12 ;  /* 0x0000000709197224 */ /* 0x001fce00078e020c */
[----:B------:R-:W0:Y:S08]  /*6660*/  LDC R29, c[0x0][0x610] ;  /* 0x00018400ff1d7b82 */ /* 0x000e300000000800 */
[----:B------:R-:W0:Y:S01]  /*6670*/  LDC R30, c[0x0][0x600] ;  /* 0x00018000ff1e7b82 */ /* 0x000e220000000800 */
[----:B-123--:R-:W-:Y:S05]  /*6680*/  @!P0 BRA `(.L_x_161) ;  /* 0x0000000000288947 */ /* 0x00efea0003800000 */
[----:B------:R-:W1:Y:S02]  /*6690*/  LDC R0, c[0x0][0x64c] ;  /* 0x00019300ff007b82 */ /* 0x000e640000000800 */
[----:B-1----:R-:W-:-:S05]  /*66a0*/  IADD3 R3, P0, R15, R0, RZ ;  /* 0x000000000f037210 */ /* 0x002fca0007f1e0ff */
        /* <DEDUP_REMOVED lines=8> */
.L_x_161:
[----:B------:R-:W-:Y:S01]  /*6730*/  ISETP.NE.AND P0, PT, R2, 0x1, PT ;  /* 0x000000010200780c */ /* 0x000fe20003f05270 */
[----:B------:R-:W-:Y:S01]  /*6740*/  IMAD.MOV R14, RZ, RZ, -R14 ;  /* 0x000000ffff0e7224 */ /* 0x000fe200078e0a0e */
[----:B------:R-:W-:Y:S02]  /*6750*/  SHF.R.U64 R3, R4, R24, R5 ;  /* 0x0000001804037219 */ /* 0x000fe40000001205 */
[----:B------:R-:W-:Y:S02]  /*6760*/  LOP3.LUT R0, R13, R98, RZ, 0xc0, !PT ;  /* 0x000000620d007212 */ /* 0x000fe400078ec0ff */
[----:B------:R-:W-:Y:S01]  /*6770*/  LOP3.LUT R10, R10, R97, RZ, 0xc0, !PT ;  /* 0x000000610a0a7212 */ /* 0x000fe200078ec0ff */
[----:B------:R-:W-:Y:S02]  /*6780*/  IMAD.MOV R4, RZ, RZ, -R3 ;  /* 0x000000ffff047224 */ /* 0x000fe400078e0a03 */
[----:B------:R-:W-:Y:S02]  /*6790*/  IMAD R0, R93, R3, R0 ;  /* 0x000000035d007224 */ /* 0x000fe400078e0200 */
[----:B----4-:R-:W-:-:S02]  /*67a0*/  IMAD R3, R4, R28, R15 ;  /* 0x0000001c04037224 */ /* 0x010fc400078e020f */
[----:B------:R-:W-:Y:S02]  /*67b0*/  @P0 IMAD R25, R21, R14, R20 ;  /* 0x0000000e15190224 */ /* 0x000fe400078e0214 */
[----:B0-----:R-:W-:Y:S02]  /*67c0*/  IMAD R5, R3, R30, R10 ;  /* 0x0000001e03057224 */ /* 0x001fe400078e020a */
[----:B------:R-:W-:Y:S02]  /*67d0*/  IMAD R0, R0, R29, R25 ;  /* 0x0000001d00007224 */ /* 0x000fe400078e0219 */
[----:B------:R-:W-:-:S03]  /*67e0*/  IMAD.MOV.U32 R4, RZ, RZ, 0x1 ;  /* 0x00000001ff047424 */ /* 0x000fc600078e00ff */
[----:B------:R-:W-:Y:S02]  /*67f0*/  SEL R100, R5, R0, !P0 ;  /* 0x0000000005647207 */ /* 0x000fe40004000000 */
[----:B------:R-:W-:Y:S02]  /*6800*/  PRMT R3, R4, 0x7610, R3 ;  /* 0x0000761004037816 */ /* 0x000fe40000000003 */
[----:B------:R-:W-:-:S07]  /*6810*/  SEL R0, R0, R5, !P0 ;  /* 0x0000000500007207 */ /* 0x000fce0004000000 */
.L_x_159:
[----:B------:R-:W-:Y:S01]  /*6820*/  LOP3.LUT P0, RZ, R3, 0xff, RZ, 0xc0, !PT ;  /* 0x000000ff03ff7812 */ /* 0x000fe2000780c0ff */
[----:B------:R-:W-:Y:S01]  /*6830*/  UIMAD.WIDE.U32 UR4, UR42, -0x33333333, URZ ;  /* 0xcccccccd2a0478a5 */ /* 0x000fe2000f8e003f */
[----:B------:R-:W-:-:S03]  /*6840*/  IMAD.MOV.U32 R103, RZ, RZ, R0 ;  /* 0x000000ffff677224 */ /* 0x000fc600078e0000 */
[----:B------:R-:W-:-:S04]  /*6850*/  USHF.R.U32.HI UR4, URZ, 0x2, UR5 ;  /* 0x000000023f047899 */ /* 0x000fc80008011605 */
[----:B------:R-:W-:-:S04]  /*6860*/  UIMAD UR42, UR4, -0x5, UR42 ;  /* 0xfffffffb042a78a4 */ /* 0x000fc8000f8e022a */
[----:B------:R-:W-:Y:S08]  /*6870*/  @P0 BRA `(.L_x_162) ;  /* 0xffffffac00100947 */ /* 0x000ff0000383ffff */
[----:B------:R-:W-:Y:S05]  /*6880*/  EXIT ;  /* 0x000000000000794d */ /* 0x000fea0003800000 */
.L_x_7:
        /* <DEDUP_REMOVED lines=26> */
.L_x_164:
[----:B------:R-:W0:Y:S01]  /*6a30*/  LDC.64 R28, c[0x0][0x640] ;  /* 0x00019000ff1c7b82 */ /* 0x000e220000000a00 */
[-CC-:B------:R-:W-:Y:S01]  /*6a40*/  SHF.R.U64 R21, R14, R8.reuse, R15.reuse ;  /* 0x000000080e157219 */ /* 0x180fe2000000120f */
[----:B------:R-:W-:Y:S01]  /*6a50*/  IMAD.MOV.U32 R31, RZ, RZ, 0x1 ;  /* 0x00000001ff1f7424 */ /* 0x000fe200078e00ff */
[----:B------:R-:W-:Y:S02]  /*6a60*/  SHF.R.U32.HI R7, RZ, R8, R15 ;  /* 0x00000008ff077219 */ /* 0x000fe4000001160f */
[----:B------:R-:W-:-:S03]  /*6a70*/  IADD3 R13, P0, RZ, -R21, RZ ;  /* 0x80000015ff0d7210 */ /* 0x000fc60007f1e0ff */
[----:B------:R-:W1:Y:S02]  /*6a80*/  LDC R12, c[0x0][0x618] ;  /* 0x00018600ff0c7b82 */ /* 0x000e640000000800 */
[----:B------:R-:W-:Y:S02]  /*6a90*/  IMAD.X R7, RZ, RZ, ~R7, P0 ;  /* 0x000000ffff077224 */ /* 0x000fe400000e0e07 */
[----:B------:R-:W-:-:S04]  /*6aa0*/  IMAD.WIDE.U32 R10, R13, R24, R16 ;  /* 0x000000180d0a7225 */ /* 0x000fc800078e0010 */
[----:B------:R-:W2:Y:S01]  /*6ab0*/  LDC R14, c[0x0][0x608] ;  /* 0x00018200ff0e7b82 */ /* 0x000ea20000000800 */
[----:B------:R-:W-:-:S04]  /*6ac0*/  IMAD R8, R7, R24, RZ ;  /* 0x0000001807087224 */ /* 0x000fc800078e02ff */
[----:B------:R-:W-:-:S03]  /*6ad0*/  IMAD R7, R13, R25, R8 ;  /* 0x000000190d077224 */ /* 0x000fc600078e0208 */
[----:B------:R-:W3:Y:S01]  /*6ae0*/  LDC R26, c[0x0][0x658] ;  /* 0x00019600ff1a7b82 */ /* 0x000ee20000000800 */
[----:B------:R-:W-:Y:S01]  /*6af0*/  IMAD.IADD R7, R11, 0x1, R7 ;  /* 0x000000010b077824 */ /* 0x000fe200078e0207 */
[----:B0-----:R-:W-:Y:S01]  /*6b00*/  ISETP.NE.U32.AND P0, PT, R28, RZ, PT ;  /* 0x000000ff1c00720c */ /* 0x001fe20003f05070 */
[----:B------:R-:W-:-:S03]  /*6b10*/  IMAD.MOV.U32 R11, RZ, RZ, -0x1 ;  /* 0xffffffffff0b7424 */ /* 0x000fc600078e00ff */
        /* <DEDUP_REMOVED lines=8> */
[-C--:B---3--:R-:W-:Y:S02]  /*6ba0*/  SHF.L.U32 R10, R11, R26.reuse, RZ ;  /* 0x0000001a0b0a7219 */ /* 0x088fe400000006ff */
[--C-:B------:R-:W-:Y:S02]  /*6bb0*/  SHF.R.U64 R24, R22, R26, R7.reuse ;  /* 0x0000001a16187219 */ /* 0x100fe40000001207 */
[----:B------:R-:W-:Y:S02]  /*6bc0*/  LOP3.LUT R33, RZ, R10, RZ, 0x33, !PT ;  /* 0x0000000aff217212 */ /* 0x000fe400078e33ff */
[----:B------:R-:W-:Y:S01]  /*6bd0*/  SHF.R.U32.HI R11, RZ, R26, R7 ;  /* 0x0000001aff0b7219 */ /* 0x000fe20000011607 */
[----:B------:R-:W3:Y:S01]  /*6be0*/  LDC R30, c[0x0][0x610] ;  /* 0x00018400ff1e7b82 */ /* 0x000ee20000000800 */
[----:B------:R-:W-:Y:S01]  /*6bf0*/  IMAD.MOV.U32 R10, RZ, RZ, R24 ;  /* 0x000000ffff0a7224 */ /* 0x000fe200078e0018 */
[----:B------:R-:W-:Y:S06]  /*6c00*/  @!P0 BRA `(.L_x_165) ;  /* 0x0000000000288947 */ /* 0x000fec0003800000 */
        /* <DEDUP_REMOVED lines=10> */
.L_x_165:
[----:B------:R-:W-:Y:S02]  /*6cb0*/  ISETP.NE.AND P0, PT, R2, 0x1, PT ;  /* 0x000000010200780c */ /* 0x000fe40003f05270 */
[----:B-1----:R-:W-:Y:S01]  /*6cc0*/  SHF.R.U64 R8, R10, R8, R11 ;  /* 0x000000080a087219 */ /* 0x002fe2000000120b */
[----:B0-----:R-:W-:Y:S01]  /*6cd0*/  VIADD R11, R25, 0xffffffff ;  /* 0xffffffff190b7836 */ /* 0x001fe20000000000 */
[----:B------:R-:W-:Y:S02]  /*6ce0*/  SHF.L.U32 R31, R31, R26, RZ ;  /* 0x0000001a1f1f7219 */ /* 0x000fe400000006ff */
[----:B------:R-:W-:Y:S01]  /*6cf0*/  LOP3.LUT R5, R22, R33, RZ, 0xc0, !PT ;  /* 0x0000002116057212 */ /* 0x000fe200078ec0ff */
[----:B------:R-:W-:-:S04]  /*6d00*/  IMAD.MOV R7, RZ, RZ, -R8 ;  /* 0x000000ffff077224 */ /* 0x000fc800078e0a08 */
[----:B------:R-:W-:Y:S02]  /*6d10*/  IMAD R5, R31, R8, R5 ;  /* 0x000000081f057224 */ /* 0x000fe400078e0205 */
[----:B------:R-:W-:Y:S01]  /*6d20*/  @P0 IMAD R6, R9, R23, R4 ;  /* 0x0000001709060224 */ /* 0x000fe200078e0204 */
[----:B------:R-:W-:Y:S01]  /*6d30*/  LOP3.LUT R9, R20, R11, RZ, 0xc0, !PT ;  /* 0x0000000b14097212 */ /* 0x000fe200078ec0ff */
[----:B--2---:R-:W-:Y:S02]  /*6d40*/  IMAD R4, R7, R27, R24 ;  /* 0x0000001b07047224 */ /* 0x004fe400078e0218 */
[----:B---3--:R-:W-:Y:S02]  /*6d50*/  IMAD R6, R5, R30, R6 ;  /* 0x0000001e05067224 */ /* 0x008fe400078e0206 */
[----:B------:R-:W-:Y:S02]  /*6d60*/  IMAD R5, R4, R25, R9 ;  /* 0x0000001904057224 */ /* 0x000fe400078e0209 */
[----:B------:R-:W-:-:S02]  /*6d70*/  IMAD.MOV.U32 R8, RZ, RZ, 0x1 ;  /* 0x00000001ff087424 */ /* 0x000fc400078e00ff */
[----:B------:R-:W-:Y:S01]  /*6d80*/  IMAD.MOV.U32 R7, RZ, RZ, R21 ;  /* 0x000000ffff077224 */ /* 0x000fe200078e0015 */
[----:B------:R-:W-:Y:S02]  /*6d90*/  SEL R19, R5, R6, !P0 ;  /* 0x0000000605137207 */ /* 0x000fe40004000000 */
[----:B------:R-:W-:-:S07]  /*6da0*/  SEL R12, R6, R5, !P0 ;  /* 0x00000005060c7207 */ /* 0x000fce0004000000 */
.L_x_163:
[----:B------:R-:W-:-:S08]  /*6db0*/  NOP ;  /* 0x0000000000007918 */ /* 0x000fd00000000000 */
[----:B------:R-:W0:-:S00]  /*6dc0*/  USETMAXREG.DEALLOC.CTAPOOL 0x28 ;  /* 0x00000028000079c8 */ /* 0x000e0000080e0500 */
[----:B0-----:R-:W-:-:S13]  /*6dd0*/  ISETP.NE.AND P0, PT, R3, RZ, PT ;  /* 0x000000ff0300720c */ /* 0x001fda0003f05270 */
[----:B------:R-:W-:Y:S05]  /*6de0*/  @P0 EXIT ;  /* 0x000000000000094d */ /* 0x000fea0003800000 */
[----:B------:R-:W-:Y:S01]  /*6df0*/  LOP3.LUT P0, RZ, R8, 0xff, RZ, 0xc0, !PT ;  /* 0x000000ff08ff7812 */ /* 0x000fe2000780c0ff */
[----:B------:R-:W-:Y:S02]  /*6e00*/  IMAD.MOV.U32 R3, RZ, RZ, 0x1 ;  /* 0x00000001ff037424 */ /* 0x000fe400078e00ff */
[----:B------:R-:W-:-:S10]  /*6e10*/  IMAD.MOV.U32 R13, RZ, RZ, RZ ;  /* 0x000000ffff0d7224 */ /* 0x000fd400078e00ff */
[----:B------:R-:W-:Y:S05]  /*6e20*/  @!P0 BRA `(.L_x_166) ;  /* 0x0000000c00b88947 */ /* 0x000fea0003800000 */
[----:B------:R-:W0:Y:S01]  /*6e30*/  LDC R3, c[0x0][0x28c] ;  /* 0x0000a300ff037b82 */ /* 0x000e220000000800 */
[----:B------:R-:W-:Y:S01]  /*6e40*/  ULDC UR21, c[0x0][0x658] ;  /* 0x0001960000157ab9 */ /* 0x000fe20000000800 */
[----:B------:R-:W-:Y:S01]  /*6e50*/  UMOV UR6, 0xffffffff ;  /* 0xffffffff00067882 */ /* 0x000fe20000000000 */
[----:B------:R-:W-:Y:S01]  /*6e60*/  UMOV UR9, 0x1 ;  /* 0x0000000100097882 */ /* 0x000fe20000000000 */
[----:B------:R-:W-:Y:S01]  /*6e70*/  USHF.L.U32 UR6, UR6, UR21, URZ ;  /* 0x0000001506067299 */ /* 0x000fe2000800063f */
[----:B------:R-:W-:Y:S01]  /*6e80*/  BSSY B0, `(.L_x_166) ;  /* 0x00000e8000007945 */ /* 0x000fe20003800000 */
[----:B------:R-:W-:Y:S01]  /*6e90*/  IMAD.MOV.U32 R11, RZ, RZ, 0x1 ;  /* 0x00000001ff0b7424 */ /* 0x000fe200078e00ff */
[----:B------:R-:W-:Y:S01]  /*6ea0*/  LOP3.LUT R10, R18, 0x2, RZ, 0xfc, !PT ;  /* 0x00000002120a7812 */ /* 0x000fe200078efcff */
[----:B------:R-:W1:Y:S01]  /*6eb0*/  S2UR UR5, SR_CgaCtaId ;  /* 0x00000000000579c3 */ /* 0x000e620000008800 */
[----:B------:R-:W-:Y:S01]  /*6ec0*/  ULOP3.LUT UR22, URZ, UR6, URZ, 0x33, !UPT ;  /* 0x000000063f167292 */ /* 0x000fe2000f8e333f */
[----:B------:R-:W-:Y:S01]  /*6ed0*/  IMAD.MOV.U32 R13, RZ, RZ, RZ ;  /* 0x000000ffff0d7224 */ /* 0x000fe200078e00ff */
[----:B------:R-:W-:Y:S01]  /*6ee0*/  ULDC UR13, c[0x0][0x600] ;  /* 0x00018000000d7ab9 */ /* 0x000fe20000000800 */
[----:B------:R-:W-:Y:S01]  /*6ef0*/  UMOV UR29, 0x1111 ;  /* 0x00001111001d7882 */ /* 0x000fe20000000000 */
[----:B------:R-:W-:-:S02]  /*6f00*/  UIADD3 UR13, UR13, -0x1, URZ ;  /* 0xffffffff0d0d7890 */ /* 0x000fc4000fffe03f */
[----:B------:R-:W-:Y:S01]  /*6f10*/  USHF.L.U32 UR21, UR9, UR21, URZ ;  /* 0x0000001509157299 */ /* 0x000fe2000800063f */
[----:B------:R-:W-:Y:S01]  /*6f20*/  ULDC.64 UR42, c[0x0][0x198] ;  /* 0x00006600002a7ab9 */ /* 0x000fe20000000a00 */
[----:B0-----:R-:W-:-:S05]  /*6f30*/  VIADD R3, R3, 0x3f ;  /* 0x0000003f03037836 */ /* 0x001fca0000000000 */
[----:B------:R-:W-:Y:S01]  /*6f40*/  SHF.R.S32.HI R4, RZ, 0x1f, R3 ;  /* 0x0000001fff047819 */ /* 0x000fe20000011403 */
[----:B-1----:R-:W-:-:S03]  /*6f50*/  USHF.R.U32.HI UR37, URZ, 0x2, UR5 ;  /* 0x000000023f257899 */ /* 0x002fc60008011605 */
[----:B------:R-:W-:Y:S01]  /*6f60*/  LEA.HI R4, R4, R3, RZ, 0x6 ;  /* 0x0000000304047211 */ /* 0x000fe200078f30ff */
[----:B------:R-:W-:Y:S01]  /*6f70*/  ULOP3.LUT UR4, UR5, 0x3, URZ, 0xc0, !UPT ;  /* 0x0000000305047892 */ /* 0x000fe2000f8ec03f */
[----:B------:R-:W-:Y:S01]  /*6f80*/  IMAD.MOV.U32 R3, RZ, RZ, 0x1 ;  /* 0x00000001ff037424 */ /* 0x000fe200078e00ff */
[----:B------:R-:W-:Y:S01]  /*6f90*/  USHF.L.U32 UR23, UR5, 0x4, URZ ;  /* 0x0000000405177899 */ /* 0x000fe2000800063f */
[----:B------:R-:W-:Y:S01]  /*6fa0*/  SHF.R.S32.HI R8, RZ, 0x6, R4 ;  /* 0x00000006ff087819 */ /* 0x000fe20000011404 */
[----:B------:R-:W-:Y:S02]  /*6fb0*/  USHF.L.U32 UR40, UR5, 0xa, URZ ;  /* 0x0000000a05287899 */ /* 0x000fe4000800063f */
[----:B------:R-:W-:Y:S02]  /*6fc0*/  ULOP3.LUT UR5, UR5, 0xfffffffc, URZ, 0xc0, !UPT ;  /* 0xfffffffc05057892 */ /* 0x000fe4000f8ec03f */
[----:B------:R-:W-:Y:S01]  /*6fd0*/  UISETP.GT.U32.AND UP0, UPT, UR4, 0xffff, UPT ;  /* 0x0000ffff0400788c */ /* 0x000fe2000bf04070 */
[----:B------:R-:W-:Y:S01]  /*6fe0*/  VIADD R9, R8, 0x1 ;  /* 0x0000000108097836 */ /* 0x000fe20000000000 */
[----:B------:R-:W-:-:S02]  /*6ff0*/  ULOP3.LUT UR7, UR5, 0x1, URZ, 0xfc, !UPT ;  /* 0x0000000105077892 */ /* 0x000fc4000f8efc3f */
[----:B------:R-:W-:Y:S02]  /*7000*/  ULOP3.LUT UR8, UR5, 0x2, URZ, 0xfc, !UPT ;  /* 0x0000000205087892 */ /* 0x000fe4000f8efc3f */
[----:B------:R-:W-:Y:S02]  /*7010*/  USHF.L.U32 UR6, UR9, UR5, URZ ;  /* 0x0000000509067299 */ /* 0x000fe4000800063f */
[----:B------:R-:W-:Y:S02]  /*7020*/  ULOP3.LUT UR5, UR5, 0x3, URZ, 0xfc, !UPT ;  /* 0x0000000305057892 */ /* 0x000fe4000f8efc3f */
[----:B------:R-:W-:Y:S02]  /*7030*/  USEL UR4, UR4, 0xffff, !UP0 ;  /* 0x0000ffff04047887 */ /* 0x000fe4000c000000 */
[----:B------:R-:W-:Y:S02]  /*7040*/  USHF.L.U32 UR7, UR9, UR7, URZ ;  /* 0x0000000709077299 */ /* 0x000fe4000800063f */
[----:B------:R-:W-:-:S02]  /*7050*/  USHF.L.U32 UR8, UR9, UR8, URZ ;  /* 0x0000000809087299 */ /* 0x000fc4000800063f */
[----:B------:R-:W-:Y:S02]  /*7060*/  USHF.L.U32 UR5, UR9, UR5, URZ ;  /* 0x0000000509057299 */ /* 0x000fe4000800063f */
[----:B------:R-:W-:Y:S02]  /*7070*/  ULOP3.LUT UR4, UR4, 0xffff, URZ, 0xc0, !UPT ;  /* 0x0000ffff04047892 */ /* 0x000fe4000f8ec03f */
[----:B------:R-:W-:Y:S02]  /*7080*/  ULOP3.LUT UR6, UR8, UR6, UR7, 0xfe, !UPT ;  /* 0x0000000608067292 */ /* 0x000fe4000f8efe07 */
[----:B------:R-:W-:Y:S02]  /*7090*/  USHF.L.U32 UR44, UR37, 0x4, URZ ;  /* 0x00000004252c7899 */ /* 0x000fe4000800063f */
[----:B------:R-:W-:Y:S02]  /*70a0*/  ULOP3.LUT UR23, UR23, 0x30, URZ, 0xc0, !UPT ;  /* 0x0000003017177892 */ /* 0x000fe4000f8ec03f */
[----:B------:R-:W-:-:S02]  /*70b0*/  USHF.L.U32 UR29, UR29, UR4, URZ ;  /* 0x000000041d1d7299 */ /* 0x000fc4000800063f */
[----:B------:R-:W-:-:S12]  /*70c0*/  ULOP3.LUT UR30, UR6, UR5, URZ, 0xfc, !UPT ;  /* 0x00000005061e7292 */ /* 0x000fd8000f8efc3f */
.L_x_177:
[----:B------:R-:W-:-:S03]  /*70d0*/  UMOV UR4, 0xffffffff ;  /* 0xffffffff00047882 */ /* 0x000fc60000000000 */
[----:B------:R-:W-:Y:S05]  /*70e0*/  BRA.DIV UR4, `(.L_x_167) ;  /* 0x0000001204147947 */ /* 0x000fea000b800000 */
[----:B------:R-:W-:-:S13]  /*70f0*/  ELECT P6, URZ, PT ;  /* 0x00000000003f782f */ /* 0x000fda00038c0000 */
.L_x_189:
[----:B------:R-:W-:Y:S04]  /*7100*/  BSSY B1, `(.L_x_168) ;  /* 0x000004d000017945 */ /* 0x000fe80003800000 */
[----:B------:R-:W-:Y:S05]  /*7110*/  @!P6 BRA `(.L_x_169) ;  /* 0x00000004002ce947 */ /* 0x000fea0003800000 */
[----:B------:R-:W0:Y:S02]  /*7120*/  LDC R4, c[0x0][0x28c] ;  /* 0x0000a300ff047b82 */ /* 0x000e240000000800 */
[----:B0-----:R-:W-:-:S13]  /*7130*/  ISETP.GE.AND P0, PT, R4, 0x1, PT ;  /* 0x000000010400780c */ /* 0x001fda0003f06270 */
[----:B------:R-:W-:Y:S05]  /*7140*/  @!P0 BRA `(.L_x_169) ;  /* 0x0000000400208947 */ /* 0x000fea0003800000 */
[----:B------:R-:W-:Y:S02]  /*7150*/  IMAD.SHL.U32 R15, R12, 0x80, RZ ;  /* 0x000000800c0f7824 */ /* 0x000fe400078e00ff */
[----:B------:R-:W-:Y:S02]  /*7160*/  IMAD.SHL.U32 R19, R19, 0x80, RZ ;  /* 0x0000008013137824 */ /* 0x000fe400078e00ff */
[----:B------:R-:W-:Y:S02]  /*7170*/  IMAD.U32 R20, RZ, RZ, UR44 ;  /* 0x0000002cff147e24 */ /* 0x000fe4000f8e00ff */
[----:B------:R-:W-:Y:S02]  /*7180*/  IMAD.U32 R22, RZ, RZ, UR23 ;  /* 0x00000017ff167e24 */ /* 0x000fe4000f8e00ff */
[----:B------:R-:W-:Y:S02]  /*7190*/  IMAD.MOV.U32 R4, RZ, RZ, R9 ;  /* 0x000000ffff047224 */ /* 0x000fe400078e0009 */
[----:B------:R-:W-:-:S02]  /*71a0*/  IMAD.MOV.U32 R5, RZ, RZ, R3 ;  /* 0x000000ffff057224 */ /* 0x000fc400078e0003 */
[----:B------:R-:W-:Y:S02]  /*71b0*/  IMAD.MOV.U32 R6, RZ, RZ, R13 ;  /* 0x000000ffff067224 */ /* 0x000fe400078e000d */
[----:B------:R-:W-:Y:S02]  /*71c0*/  VIADD R24, R15, 0x40 ;  /* 0x000000400f187836 */ /* 0x000fe40000000000 */
[----:B------:R-:W-:-:S07]  /*71d0*/  VIADD R25, R19, 0x40 ;  /* 0x0000004013197836 */ /* 0x000fce0000000000 */
.L_x_172:
[----:B------:R-:W0:Y:S01]  /*71e0*/  S2R R21, SR_CgaCtaId ;  /* 0x0000000000157919 */ /* 0x000e220000008800 */
[----:B------:R-:W-:Y:S02]  /*71f0*/  MOV R12, 0x400 ;  /* 0x00000400000c7802 */ /* 0x000fe40000000f00 */
[----:B------:R-:W-:-:S13]  /*7200*/  ISETP.NE.AND P1, PT, R0, RZ, PT ;  /* 0x000000ff0000720c */ /* 0x000fda0003f25270 */
[----:B------:R-:W1:Y:S01]  /*7210*/  @!P1 LDC R14, c[0x0][0x500] ;  /* 0x00014000ff0e9b82 */ /* 0x000e620000000800 */
[----:B0-----:R-:W-:Y:S02]  /*7220*/  LEA R23, R21, R12, 0x18 ;  /* 0x0000000c15177211 */ /* 0x001fe400078ec0ff */
[----:B------:R-:W-:-:S03]  /*7230*/  SHF.L.U32 R12, R5, 0x1f, RZ ;  /* 0x0000001f050c7819 */ /* 0x000fc600000006ff */
[----:B------:R-:W-:-:S04]  /*7240*/  IMAD R21, R6, 0x8, R23 ;  /* 0x0000000806157824 */ /* 0x000fc800078e0217 */
[----:B------:R-:W0:Y:S02]  /*7250*/  SYNCS.PHASECHK.TRANS64.TRYWAIT P0, [R21+URZ+0x28], R12 ;  /* 0x0000280c150075a7 */ /* 0x000e24000800017f */
[----:B01----:R-:W-:Y:S05]  /*7260*/  @!P0 BRA `(.L_x_170) ;  /* 0x0000000c00d48947 */ /* 0x003fea0003800000 */
.L_x_190:
[----:B0-----:R-:W-:Y:S01]  /*7270*/  PRMT R12, R10, 0x9910, RZ ;  /* 0x000099100a0c7816 */ /* 0x001fe200000000ff */
[----:B------:R0:W-:Y:S03]  /*7280*/  @!P1 SYNCS.ARRIVE.TRANS64 RZ, [R21+URZ], R14 ;  /* 0x0000000e15ff99a7 */ /* 0x0001e6000800003f */
[----:B------:R-:W-:-:S13]  /*7290*/  ISETP.NE.AND P0, PT, R12, 0x2, PT ;  /* 0x000000020c00780c */ /* 0x000fda0003f05270 */
[----:B0-----:R-:W-:Y:S05]  /*72a0*/  @P0 BRA `(.L_x_171) ;  /* 0x0000000000040947 */ /* 0x001fea0003800000 */
[----:B------:R-:W-:Y:S01]  /*72b0*/  BPT.TRAP 0x1 ;  /* 0x000000040000795c */ /* 0x000fe20000300000 */
.L_x_171:
[----:B------:R-:W-:Y:S01]  /*72c0*/  R2UR UR5, R6 ;  /* 0x00000000060572ca */ /* 0x000fe200000e0000 */
[----:B------:R-:W-:Y:S01]  /*72d0*/  UIADD3 UR14, UP0, UR42, 0xf0, URZ ;  /* 0x000000f02a0e7890 */ /* 0x000fe2000ff1e03f */
[----:B------:R-:W-:Y:S01]  /*72e0*/  R2UR UR9, R23 ;  /* 0x00000000170972ca */ /* 0x000fe200000e0000 */
[----:B------:R-:W-:Y:S01]  /*72f0*/  UPRMT UR31, URZ, 0x5410, UR29 ;  /* 0x000054103f1f7896 */ /* 0x000fe2000800001d */
[----:B------:R-:W-:Y:S01]  /*7300*/  R2UR UR33, R21 ;  /* 0x00000000152172ca */ /* 0x000fe200000e0000 */
[----:B------:R-:W-:Y:S01]  /*7310*/  UIADD3.X UR15, URZ, UR43, URZ, UP0, !UPT ;  /* 0x0000002b3f0f7290 */ /* 0x000fe200087fe43f */
[----:B------:R-:W-:Y:S01]  /*7320*/  R2UR UR35, R20 ;  /* 0x00000000142372ca */ /* 0x000fe200000e0000 */
[----:B------:R-:W-:Y:S01]  /*7330*/  VIADD R4, R4, 0xffffffff ;  /* 0xffffffff04047836 */ /* 0x000fe20000000000 */
[----:B------:R-:W-:Y:S01]  /*7340*/  R2UR UR36, R7 ;  /* 0x00000000072472ca */ /* 0x000fe200000e0000 */
[----:B------:R-:W-:Y:S01]  /*7350*/  UMOV UR6, 0x0 ;  /* 0x0000000000067882 */ /* 0x000fe20000000000 */
[----:B------:R-:W-:Y:S01]  /*7360*/  R2UR UR34, R15 ;  /* 0x000000000f2272ca */ /* 0x000fe200000e0000 */
[----:B------:R-:W-:Y:S01]  /*7370*/  UMOV UR7, 0x10000000 ;  /* 0x1000000000077882 */ /* 0x000fe20000000000 */
[----:B------:R-:W-:Y:S01]  /*7380*/  R2UR UR26, R24 ;  /* 0x00000000181a72ca */ /* 0x000fe200000e0000 */
[----:B------:R-:W-:Y:S01]  /*7390*/  USHF.L.U32 UR5, UR5, 0xd, URZ ;  /* 0x0000000d05057899 */ /* 0x000fe2000800063f */
[----:B------:R-:W-:Y:S01]  /*73a0*/  R2UR UR19, R22 ;  /* 0x00000000161372ca */ /* 0x000fe200000e0000 */
[----:B------:R-:W-:Y:S01]  /*73b0*/  UIADD3 UR4, UP1, UR42, 0x1f0, URZ ;  /* 0x000001f02a047890 */ /* 0x000fe2000ff3e03f */
[----:B------:R-:W-:Y:S01]  /*73c0*/  R2UR UR18, R19 ;  /* 0x00000000131272ca */ /* 0x000fe200000e0000 */
[----:B------:R-:W-:Y:S01]  /*73d0*/  ULEA UR8, UR37, UR5, 0xa ;  /* 0x0000000525087291 */ /* 0x000fe2000f8e503f */
[----:B------:R-:W-:Y:S01]  /*73e0*/  R2UR UR10, R25 ;  /* 0x00000000190a72ca */ /* 0x000fe200000e0000 */
[----:B------:R-:W-:Y:S01]  /*73f0*/  ULOP3.LUT UR5, UR5, 0xc00, UR40, 0xf8, !UPT ;  /* 0x00000c0005057892 */ /* 0x000fe2000f8ef828 */
[----:B------:R-:W-:Y:S01]  /*7400*/  ISETP.GT.AND P1, PT, R4, 0x1, PT ;  /* 0x000000010400780c */ /* 0x000fe20003f24270 */
[----:B------:R-:W-:Y:S01]  /*7410*/  ULEA UR8, UR8, UR9, 0x1 ;  /* 0x0000000908087291 */ /* 0x000fe2000f8e083f */
[----:B------:R-:W-:Y:S01]  /*7420*/  VIADD R6, R6, 0x1 ;  /* 0x0000000106067836 */ /* 0x000fe20000000000 */
[----:B------:R-:W-:Y:S01]  /*7430*/  ULEA UR5, UR5, UR9, 0x1 ;  /* 0x0000000905057291 */ /* 0x000fe2000f8e083f */
[----:B------:R-:W-:Y:S01]  /*7440*/  VIADD R22, R22, 0x40 ;  /* 0x0000004016167836 */ /* 0x000fe20000000000 */
[----:B------:R-:W-:Y:S01]  /*7450*/  UIADD3 UR32, UR8, 0x100, URZ ;  /* 0x0000010008207890 */ /* 0x000fe2000fffe03f */
[----:B------:R-:W-:Y:S01]  /*7460*/  VIADD R20, R20, 0x40 ;  /* 0x0000004014147836 */ /* 0x000fe20000000000 */
[----:B------:R-:W-:Y:S01]  /*7470*/  UIADD3 UR24, UR8, 0x2100, URZ ;  /* 0x0000210008187890 */ /* 0x000fe2000fffe03f */
[C---:B------:R-:W-:Y:S01]  /*7480*/  ISETP.NE.AND P0, PT, R6.reuse, 0x5, PT ;  /* 0x000000050600780c */ /* 0x040fe20003f05270 */
[----:B------:R-:W-:Y:S01]  /*7490*/  UMOV UR25, UR33 ;  /* 0x0000002100197c82 */ /* 0x000fe20008000000 */
[----:B------:R-:W-:Y:S01]  /*74a0*/  UMOV UR27, UR35 ;  /* 0x00000023001b7c82 */ /* 0x000fe20008000000 */
[----:B------:R-:W-:Y:S01]  /*74b0*/  UMOV UR28, UR36 ;  /* 0x00000024001c7c82 */ /* 0x000fe20008000000 */
[----:B------:R-:W-:Y:S01]  /*74c0*/  UIADD3 UR16, UR5, 0x14100, URZ ;  /* 0x0001410005107890 */ /* 0x000fe2000fffe03f */
[----:B------:R-:W-:Y:S01]  /*74d0*/  SEL R12, RZ, 0x1, P0 ;  /* 0x00000001ff0c7807 */ /* 0x000fe20000000000 */
[----:B------:R-:W-:Y:S01]  /*74e0*/  UTMALDG.3D.MULTICAST [UR32], [UR14], UR31, desc[UR6] ;  /* 0x000006200e0073b4 */ /* 0x000fe2000801181f */
[----:B------:R-:W-:Y:S01]  /*74f0*/  UIADD3 UR8, UR5, 0x16100, URZ ;  /* 0x0001610005087890 */ /* 0x000fe2000fffe03f */
[----:B------:R-:W-:Y:S01]  /*7500*/  SEL R6, R6, RZ, P0 ;  /* 0x000000ff06067207 */ /* 0x000fe20000000000 */
[----:B------:R-:W-:Y:S01]  /*7510*/  UIADD3.X UR5, URZ, UR43, URZ, UP1, !UPT ;  /* 0x0000002b3f057290 */ /* 0x000fe20008ffe43f */
[----:B------:R-:W-:Y:S01]  /*7520*/  LOP3.LUT R5, R5, R12, RZ, 0x3c, !PT ;  /* 0x0000000c05057212 */ /* 0x000fe200078e3cff */
[----:B------:R-:W-:Y:S01]  /*7530*/  UMOV UR17, UR33 ;  /* 0x0000002100117c82 */ /* 0x000fe20008000000 */
[----:B------:R-:W-:Y:S01]  /*7540*/  UMOV UR20, UR36 ;  /* 0x0000002400147c82 */ /* 0x000fe20008000000 */
[----:B------:R-:W-:Y:S01]  /*7550*/  UMOV UR9, UR33 ;  /* 0x0000002100097c82 */ /* 0x000fe20008000000 */
[----:B------:R0:W-:Y:S01]  /*7560*/  UTMALDG.3D.MULTICAST [UR24], [UR14], UR31, desc[UR6] ;  /* 0x000006180e0073b4 */ /* 0x0001e2000801181f */
[----:B------:R-:W-:Y:S01]  /*7570*/  UMOV UR11, UR19 ;  /* 0x00000013000b7c82 */ /* 0x000fe20008000000 */
[----:B------:R-:W-:Y:S01]  /*7580*/  UMOV UR12, UR36 ;  /* 0x00000024000c7c82 */ /* 0x000fe20008000000 */
[----:B0-----:R-:W-:-:S09]  /*7590*/  UPRMT UR14, URZ, 0x5410, UR30 ;  /* 0x000054103f0e7896 */ /* 0x001fd2000800001e */
[----:B------:R0:W-:Y:S01]  /*75a0*/  UTMALDG.3D.MULTICAST [UR16], [UR4], UR14, desc[UR6] ;  /* 0x00000610040073b4 */ /* 0x0001e2000801180e */
[----:B------:R0:W-:Y:S02]  /*75b0*/  UTMALDG.3D.MULTICAST [UR8], [UR4], UR14, desc[UR6] ;  /* 0x00000608040073b4 */ /* 0x0001e4000801180e */
[----:B0-----:R-:W-:Y:S05]  /*75c0*/  @P1 BRA `(.L_x_172) ;  /* 0xfffffffc00041947 */ /* 0x001fea000383ffff */
.L_x_169:
[----:B------:R-:W-:Y:S05]  /*75d0*/  BSYNC B1 ;  /* 0x0000000000017941 */ /* 0x000fea0003800000 */
.L_x_168:
[----:B------:R-:W-:Y:S01]  /*75e0*/  LOP3.LUT P1, RZ, R11, 0xff, RZ, 0xc0, !PT ;  /* 0x000000ff0bff7812 */ /* 0x000fe2000782c0ff */
[C---:B------:R-:W-:Y:S01]  /*75f0*/  IMAD.IADD R13, R8.reuse, 0x1, R13 ;  /* 0x00000001080d7824 */ /* 0x040fe200078e020d */
[----:B------:R-:W-:Y:S01]  /*7600*/  ULDC.64 UR4, c[0x0][0x650] ;  /* 0x0001940000047ab9 */ /* 0x000fe20000000a00 */
[C---:B------:R-:W-:Y:S01]  /*7610*/  ISETP.GE.U32.AND P2, PT, R8.reuse, 0x5, PT ;  /* 0x000000050800780c */ /* 0x040fe20003f46070 */
[----:B------:R-:W-:Y:S01]  /*7620*/  BSSY B1, `(.L_x_173) ;  /* 0x000006b000017945 */ /* 0x000fe20003800000 */
[----:B------:R-:W-:Y:S01]  /*7630*/  IMAD.MOV.U32 R12, RZ, RZ, -0x1 ;  /* 0xffffffffff0c7424 */ /* 0x000fe200078e00ff */
[----:B------:R-:W-:Y:S01]  /*7640*/  ISETP.GT.U32.AND P0, PT, R13, 0x4, PT ;  /* 0x000000040d00780c */ /* 0x000fe20003f04070 */
[----:B------:R-:W-:Y:S01]  /*7650*/  IMAD.MOV.U32 R19, RZ, RZ, -0x1 ;  /* 0xffffffffff137424 */ /* 0x000fe200078e00ff */
[----:B------:R-:W-:Y:S01]  /*7660*/  PRMT R11, RZ, 0x7610, R11 ;  /* 0x00007610ff0b7816 */ /* 0x000fe2000000000b */
[----:B------:R-:W-:Y:S01]  /*7670*/  IMAD.MOV.U32 R7, RZ, RZ, -0x1 ;  /* 0xffffffffff077424 */ /* 0x000fe200078e00ff */
[----:B------:R-:W-:-:S03]  /*7680*/  ISETP.LT.U32.AND P0, PT, R8, 0x5, P0 ;  /* 0x000000050800780c */ /* 0x000fc60000701070 */
[----:B------:R-:W0:Y:S01]  /*7690*/  @P1 S2R R5, SR_CgaCtaId ;  /* 0x0000000000051919 */ /* 0x000e220000008800 */
[----:B------:R-:W-:-:S04]  /*76a0*/  @P1 MOV R4, 0x400 ;  /* 0x0000040000041802 */ /* 0x000fc80000000f00 */
[----:B0-----:R-:W-:Y:S01]  /*76b0*/  @P1 LEA R6, R5, R4, 0x18 ;  /* 0x0000000405061211 */ /* 0x001fe200078ec0ff */
[----:B------:R-:W-:Y:S01]  /*76c0*/  IMAD.WIDE.U32 R4, R13, -0x33333333, RZ ;  /* 0xcccccccd0d047825 */ /* 0x000fe200078e00ff */
[----:B------:R-:W-:Y:S02]  /*76d0*/  SEL R4, RZ, 0x1, !P0 ;  /* 0x00000001ff047807 */ /* 0x000fe40004000000 */
[----:B------:R0:W-:Y:S01]  /*76e0*/  @P1 SYNCS.ARRIVE.TRANS64.A1T0 RZ, [R6+URZ+0x68], RZ ;  /* 0x000068ff06ff19a7 */ /* 0x0001e2000810003f */
[----:B------:R-:W-:Y:S02]  /*76f0*/  IADD3 R16, P1, R16, UR38, RZ ;  /* 0x0000002610107c10 */ /* 0x000fe4000ff3e0ff */
[----:B------:R-:W-:Y:S02]  /*7700*/  LOP3.LUT R3, R3, R4, RZ, 0x3c, !PT ;  /* 0x0000000403037212 */ /* 0x000fe400078e3cff */
[----:B------:R-:W-:Y:S02]  /*7710*/  IADD3.X R17, R17, UR41, RZ, P1, !PT ;  /* 0x0000002911117c10 */ /* 0x000fe40008ffe4ff */
[----:B------:R-:W-:-:S02]  /*7720*/  ISETP.GE.U32.AND P0, PT, R16, UR4, PT ;  /* 0x0000000410007c0c */ /* 0x000fc4000bf06070 */
[----:B0-----:R-:W-:Y:S02]  /*7730*/  SHF.R.U32.HI R6, RZ, 0x2, R5 ;  /* 0x00000002ff067819 */ /* 0x001fe40000011605 */
[----:B------:R-:W-:Y:S02]  /*7740*/  ISETP.GE.U32.AND.EX P0, PT, R17, UR5, PT, P0 ;  /* 0x0000000511007c0c */ /* 0x000fe4000bf06100 */
[----:B------:R-:W-:Y:S01]  /*7750*/  @P2 LOP3.LUT R3, R3, 0x1, R6, 0x78, !PT ;  /* 0x0000000103032812 */ /* 0x000fe200078e7806 */
[----:B------:R-:W-:Y:S01]  /*7760*/  IMAD R13, R6, -0x5, R13 ;  /* 0xfffffffb060d7824 */ /* 0x000fe200078e020d */
[----:B------:R-:W-:-:S09]  /*7770*/  PRMT R4, RZ, 0x7610, R4 ;  /* 0x00007610ff047816 */ /* 0x000fd20000000004 */
[----:B------:R-:W-:Y:S05]  /*7780*/  @P0 BRA `(.L_x_174) ;  /* 0x0000000400500947 */ /* 0x000fea0003800000 */
[----:B------:R-:W0:Y:S01]  /*7790*/  S2R R15, SR_CTAID.X ;  /* 0x00000000000f7919 */ /* 0x000e220000002500 */
[----:B------:R-:W-:Y:S01]  /*77a0*/  ULDC.64 UR4, c[0x0][0x628] ;  /* 0x00018a0000047ab9 */ /* 0x000fe20000000a00 */
[----:B------:R-:W1:Y:S01]  /*77b0*/  LDC R20, c[0x0][0x144] ;  /* 0x00005100ff147b82 */ /* 0x000e620000000800 */
[----:B------:R-:W-:Y:S01]  /*77c0*/  ISETP.NE.U32.AND P0, PT, RZ, UR4, PT ;  /* 0x00000004ff007c0c */ /* 0x000fe2000bf05070 */
[----:B------:R-:W2:Y:S01]  /*77d0*/  S2R R12, SR_CTAID.Y ;  /* 0x00000000000c7919 */ /* 0x000ea20000002600 */
[----:B------:R-:W-:Y:S01]  /*77e0*/  ULDC UR6, c[0x0][0x150] ;  /* 0x0000540000067ab9 */ /* 0x000fe20000000800 */
[----:B------:R-:W-:Y:S01]  /*77f0*/  ULDC UR7, c[0x0][0x630] ;  /* 0x00018c0000077ab9 */ /* 0x000fe20000000800 */
[----:B------:R-:W-:Y:S01]  /*7800*/  ISETP.NE.AND.EX P0, PT, RZ, UR5, PT, P0 ;  /* 0x00000005ff007c0c */ /* 0x000fe2000bf05300 */
[----:B------:R-:W-:Y:S01]  /*7810*/  IMAD.MOV.U32 R4, RZ, RZ, R16 ;  /* 0x000000ffff047224 */ /* 0x000fe200078e0010 */
[----:B0-----:R-:W-:-:S05]  /*7820*/  I2FP.F32.U32 R5, R15 ;  /* 0x0000000f00057245 */ /* 0x001fca0000201000 */
[----:B------:R-:W-:Y:S01]  /*7830*/  FMUL R21, R5, UR6 ;  /* 0x0000000605157c20 */ /* 0x000fe20008400000 */
[----:B------:R-:W-:-:S05]  /*7840*/  IMAD.MOV.U32 R5, RZ, RZ, R17 ;  /* 0x000000ffff057224 */ /* 0x000fca00078e0011 */
[----:B--2---:R-:W-:Y:S05]  /*7850*/  @!P0 BRA `(.L_x_175) ;  /* 0x0000000000288947 */ /* 0x004fea0003800000 */
[----:B------:R-:W-:Y:S02]  /*7860*/  ULDC UR6, c[0x0][0x634] ;  /* 0x00018d0000067ab9 */ /* 0x000fe40000000800 */
[----:B------:R-:W-:-:S05]  /*7870*/  IADD3 R5, P0, R16, UR6, RZ ;  /* 0x0000000610057c10 */ /* 0x000fca000ff1e0ff */
[----:B------:R-:W-:-:S04]  /*7880*/  IMAD.X R19, RZ, RZ, R17, P0 ;  /* 0x000000ffff137224 */ /* 0x000fc800000e0611 */
[----:B------:R-:W-:-:S04]  /*7890*/  IMAD.WIDE.U32 R6, R19, UR4, RZ ;  /* 0x0000000413067c25 */ /* 0x000fc8000f8e00ff */
[----:B------:R-:W-:-:S04]  /*78a0*/  IMAD.WIDE.U32 R6, P0, R5, UR5, R6 ;  /* 0x0000000505067c25 */ /* 0x000fc8000f800006 */
[----:B------:R-:W-:-:S04]  /*78b0*/  IMAD.WIDE.U32 R4, R5, UR4, RZ ;  /* 0x0000000405047c25 */ /* 0x000fc8000f8e00ff */
[----:B------:R-:W-:Y:S01]  /*78c0*/  IMAD.MOV.U32 R4, RZ, RZ, R7 ;  /* 0x000000ffff047224 */ /* 0x000fe200078e0007 */
[----:B------:R-:W-:Y:S01]  /*78d0*/  IADD3 RZ, P1, R5, R6, RZ ;  /* 0x0000000605ff7210 */ /* 0x000fe20007f3e0ff */
[----:B------:R-:W-:-:S04]  /*78e0*/  IMAD.X R5, RZ, RZ, RZ, P0 ;  /* 0x000000ffff057224 */ /* 0x000fc800000e06ff */
[----:B------:R-:W-:-:S08]  /*78f0*/  IMAD.WIDE.U32.X R4, R19, UR5, R4, P1 ;  /* 0x0000000513047c25 */ /* 0x000fd000088e0404 */
.L_x_175:
[--C-:B------:R-:W-:Y:S01]  /*7900*/  SHF.R.U64 R14, R4, UR7, R5.reuse ;  /* 0x00000007040e7c19 */ /* 0x100fe20008001205 */
[----:B------:R-:W0:Y:S01]  /*7910*/  F2I.U32.TRUNC.NTZ R21, R21 ;  /* 0x0000001500157305 */ /* 0x000e22000020f000 */
[----:B------:R-:W-:Y:S01]  /*7920*/  SHF.R.U32.HI R4, RZ, UR7, R5 ;  /* 0x00000007ff047c19 */ /* 0x000fe20008011605 */
[----:B------:R-:W-:Y:S01]  /*7930*/  ULDC.64 UR4, c[0x0][0x620] ;  /* 0x0001880000047ab9 */ /* 0x000fe20000000a00 */
[----:B------:R-:W-:Y:S01]  /*7940*/  IADD3 R7, P0, RZ, -R14, RZ ;  /* 0x8000000eff077210 */ /* 0x000fe20007f1e0ff */
[----:B------:R-:W-:-:S04]  /*7950*/  ULDC.64 UR6, c[0x0][0x640] ;  /* 0x0001900000067ab9 */ /* 0x000fc80000000a00 */
[----:B------:R-:W-:Y:S01]  /*7960*/  IMAD.X R4, RZ, RZ, ~R4, P0 ;  /* 0x000000ffff047224 */ /* 0x000fe200000e0e04 */
[----:B------:R-:W-:-:S03]  /*7970*/  ISETP.NE.U32.AND P0, PT, RZ, UR6, PT ;  /* 0x00000006ff007c0c */ /* 0x000fc6000bf05070 */
[----:B------:R-:W-:Y:S01]  /*7980*/  IMAD R6, R4, UR4, RZ ;  /* 0x0000000404067c24 */ /* 0x000fe2000f8e02ff */
[----:B------:R-:W-:Y:S01]  /*7990*/  ISETP.NE.AND.EX P0, PT, RZ, UR7, PT, P0 ;  /* 0x00000007ff007c0c */ /* 0x000fe2000bf05300 */
[----:B------:R-:W-:Y:S01]  /*79a0*/  IMAD.WIDE.U32 R4, R7, UR4, R16 ;  /* 0x0000000407047c25 */ /* 0x000fe2000f8e0010 */
[----:B------:R-:W-:-:S03]  /*79b0*/  ULDC UR4, c[0x0][0x618] ;  /* 0x0001860000047ab9 */ /* 0x000fc60000000800 */
[----:B------:R-:W-:Y:S01]  /*79c0*/  IMAD R7, R7, UR5, R6 ;  /* 0x0000000507077c24 */ /* 0x000fe2000f8e0206 */
[----:B------:R-:W-:Y:S01]  /*79d0*/  ULDC UR5, c[0x0][0x154] ;  /* 0x0000550000057ab9 */ /* 0x000fe20000000800 */
[----:B0-----:R-:W-:Y:S02]  /*79e0*/  IMAD.MOV R6, RZ, RZ, -R21 ;  /* 0x000000ffff067224 */ /* 0x001fe400078e0a15 */
[----:B------:R-:W0:Y:S01]  /*79f0*/  LDC R21, c[0x0][0x148] ;  /* 0x00005200ff157b82 */ /* 0x000e220000000800 */
[----:B------:R-:W-:Y:S02]  /*7a00*/  IMAD.IADD R5, R5, 0x1, R7 ;  /* 0x0000000105057824 */ /* 0x000fe400078e0207 */
[----:B-1----:R-:W-:Y:S01]  /*7a10*/  IMAD R15, R20, R6, R15 ;  /* 0x00000006140f7224 */ /* 0x002fe200078e020f */
[----:B------:R-:W-:Y:S02]  /*7a20*/  I2FP.F32.U32 R6, R12 ;  /* 0x0000000c00067245 */ /* 0x000fe40000201000 */
[----:B------:R-:W-:-:S02]  /*7a30*/  SHF.R.U64 R19, R4, UR4, R5 ;  /* 0x0000000404137c19 */ /* 0x000fc40008001205 */
[----:B------:R-:W-:Y:S01]  /*7a40*/  SHF.R.U32.HI R4, RZ, UR4, R5 ;  /* 0x00000004ff047c19 */ /* 0x000fe20008011605 */
[----:B------:R-:W-:Y:S01]  /*7a50*/  FMUL R6, R6, UR5 ;  /* 0x0000000506067c20 */ /* 0x000fe20008400000 */
[----:B------:R-:W-:Y:S02]  /*7a60*/  ULDC UR4, c[0x0][0x608] ;  /* 0x0001820000047ab9 */ /* 0x000fe40000000800 */
[--C-:B------:R-:W-:Y:S01]  /*7a70*/  SHF.R.U64 R22, R19, UR4, R4.reuse ;  /* 0x0000000413167c19 */ /* 0x100fe20008001204 */
[----:B------:R1:W2:Y:S01]  /*7a80*/  F2I.U32.TRUNC.NTZ R24, R6 ;  /* 0x0000000600187305 */ /* 0x0002a2000020f000 */
[----:B------:R-:W-:Y:S01]  /*7a90*/  SHF.R.U32.HI R5, RZ, UR4, R4 ;  /* 0x00000004ff057c19 */ /* 0x000fe20008011604 */
[----:B------:R-:W-:-:S03]  /*7aa0*/  ULDC UR4, c[0x0][0x658] ;  /* 0x0001960000047ab9 */ /* 0x000fc60000000800 */
[--C-:B------:R-:W-:Y:S02]  /*7ab0*/  SHF.R.U64 R20, R22, UR4, R5.reuse ;  /* 0x0000000416147c19 */ /* 0x100fe40008001205 */
[----:B------:R-:W-:-:S03]  /*7ac0*/  SHF.R.U32.HI R23, RZ, UR4, R5 ;  /* 0x00000004ff177c19 */ /* 0x000fc60008011605 */
[----:B------:R-:W-:Y:S02]  /*7ad0*/  IMAD.MOV.U32 R4, RZ, RZ, R20 ;  /* 0x000000ffff047224 */ /* 0x000fe400078e0014 */
[----:B------:R-:W-:Y:S01]  /*7ae0*/  IMAD.MOV.U32 R5, RZ, RZ, R23 ;  /* 0x000000ffff057224 */ /* 0x000fe200078e0017 */
[----:B-1----:R-:W-:Y:S06]  /*7af0*/  @!P0 BRA `(.L_x_176) ;  /* 0x0000000000288947 */ /* 0x002fec0003800000 */
        /* <DEDUP_REMOVED lines=10> */
.L_x_176:
[----:B------:R-:W-:Y:S01]  /*7ba0*/  ISETP.NE.AND P0, PT, R2, 0x1, PT ;  /* 0x000000010200780c */ /* 0x000fe20003f05270 */
[----:B------:R-:W-:Y:S01]  /*7bb0*/  ULDC UR4, c[0x0][0x648] ;  /* 0x0001920000047ab9 */ /* 0x000fe20000000800 */
[----:B------:R-:W-:Y:S01]  /*7bc0*/  LOP3.LUT R22, R22, UR22, RZ, 0xc0, !PT ;  /* 0x0000001616167c12 */ /* 0x000fe2000f8ec0ff */
[----:B--2---:R-:W-:Y:S01]  /*7bd0*/  IMAD.MOV R24, RZ, RZ, -R24 ;  /* 0x000000ffff187224 */ /* 0x004fe200078e0a18 */
[----:B------:R-:W-:Y:S01]  /*7be0*/  SHF.R.U64 R5, R4, UR4, R5 ;  /* 0x0000000404057c19 */ /* 0x000fe20008001205 */
[----:B------:R-:W-:Y:S01]  /*7bf0*/  ULDC UR4, c[0x0][0x638] ;  /* 0x00018e0000047ab9 */ /* 0x000fe20000000800 */
[----:B------:R-:W-:Y:S01]  /*7c00*/  LOP3.LUT R19, R19, UR13, RZ, 0xc0, !PT ;  /* 0x0000000d13137c12 */ /* 0x000fe2000f8ec0ff */
[----:B------:R-:W-:Y:S01]  /*7c10*/  ULDC UR5, c[0x0][0x610] ;  /* 0x0001840000057ab9 */ /* 0x000fe20000000800 */
[----:B------:R-:W-:Y:S02]  /*7c20*/  IMAD.MOV.U32 R4, RZ, RZ, 0x1 ;  /* 0x00000001ff047424 */ /* 0x000fe400078e00ff */
[----:B------:R-:W-:-:S02]  /*7c30*/  IMAD.MOV R7, RZ, RZ, -R5 ;  /* 0x000000ffff077224 */ /* 0x000fc400078e0a05 */
[----:B------:R-:W-:Y:S02]  /*7c40*/  IMAD R22, R5, UR21, R22 ;  /* 0x0000001505167c24 */ /* 0x000fe4000f8e0216 */
[----:B0-----:R-:W-:Y:S02]  /*7c50*/  @P0 IMAD R15, R21, R24, R12 ;  /* 0x00000018150f0224 */ /* 0x001fe400078e020c */
[----:B------:R-:W-:Y:S01]  /*7c60*/  IMAD R20, R7, UR4, R20 ;  /* 0x0000000407147c24 */ /* 0x000fe2000f8e0214 */
[----:B------:R-:W-:Y:S01]  /*7c70*/  ULDC UR4, c[0x0][0x600] ;  /* 0x0001800000047ab9 */ /* 0x000fe20000000800 */
[----:B------:R-:W-:Y:S02]  /*7c80*/  IMAD R15, R22, UR5, R15 ;  /* 0x00000005160f7c24 */ /* 0x000fe4000f8e020f */
[----:B------:R-:W-:Y:S02]  /*7c90*/  IMAD R20, R20, UR4, R19 ;  /* 0x0000000414147c24 */ /* 0x000fe4000f8e0213 */
[----:B------:R-:W-:-:S03]  /*7ca0*/  IMAD.MOV.U32 R7, RZ, RZ, R14 ;  /* 0x000000ffff077224 */ /* 0x000fc600078e000e */
[----:B------:R-:W-:Y:S02]  /*7cb0*/  SEL R19, R20, R15, !P0 ;  /* 0x0000000f14137207 */ /* 0x000fe40004000000 */
[----:B------:R-:W-:-:S07]  /*7cc0*/  SEL R12, R15, R20, !P0 ;  /* 0x000000140f0c7207 */ /* 0x000fce0004000000 */
.L_x_174:
[----:B------:R-:W-:Y:S05]  /*7cd0*/  BSYNC B1 ;  /* 0x0000000000017941 */ /* 0x000fea0003800000 */
.L_x_173:
[----:B------:R-:W-:-:S13]  /*7ce0*/  LOP3.LUT P0, RZ, R4, 0xff, RZ, 0xc0, !PT ;  /* 0x000000ff04ff7812 */ /* 0x000fda000780c0ff */
[----:B------:R-:W-:Y:S05]  /*7cf0*/  @P0 BRA `(.L_x_177) ;  /* 0xfffffff000f40947 */ /* 0x000fea000383ffff */
[----:B------:R-:W-:Y:S05]  /*7d00*/  BSYNC B0 ;  /* 0x0000000000007941 */ /* 0x000fea0003800000 */
.L_x_166:
[----:B------:R-:W-:-:S03]  /*7d10*/  UMOV UR4, 0xffffffff ;  /* 0xffffffff00047882 */ /* 0x000fc60000000000 */
[----:B------:R-:W-:Y:S05]  /*7d20*/  BRA.DIV UR4, `(.L_x_178) ;  /* 0x0000000604387947 */ /* 0x000fea000b800000 */
[----:B------:R-:W-:-:S13]  /*7d30*/  ELECT P6, URZ, PT ;  /* 0x00000000003f782f */ /* 0x000fda00038c0000 */
.L_x_193:
[----:B------:R-:W-:Y:S04]  /*7d40*/  BSSY B0, `(.L_x_179) ;  /* 0x0000034000007945 */ /* 0x000fe80003800000 */
[----:B------:R-:W-:Y:S05]  /*7d50*/  @!P6 BRA `(.L_x_180) ;  /* 0x0000000000c8e947 */ /* 0x000fea0003800000 */
[----:B------:R-:W-:-:S04]  /*7d60*/  LOP3.LUT R18, R18, 0x2, RZ, 0xfc, !PT ;  /* 0x0000000212127812 */ /* 0x000fc800078efcff */
[----:B------:R-:W-:-:S13]  /*7d70*/  ISETP.NE.AND P0, PT, R18, 0x3, PT ;  /* 0x000000031200780c */ /* 0x000fda0003f05270 */
[----:B------:R-:W-:Y:S05]  /*7d80*/  @!P0 BRA `(.L_x_181) ;  /* 0x0000000000048947 */ /* 0x000fea0003800000 */
[----:B------:R-:W-:Y:S01]  /*7d90*/  BPT.TRAP 0x1 ;  /* 0x000000040000795c */ /* 0x000fe20000300000 */
.L_x_181:
[----:B------:R-:W0:Y:S01]  /*7da0*/  S2R R5, SR_CgaCtaId ;  /* 0x0000000000057919 */ /* 0x000e220000008800 */
[----:B------:R-:W-:Y:S02]  /*7db0*/  MOV R0, 0x400 ;  /* 0x0000040000007802 */ /* 0x000fe40000000f00 */
[----:B------:R-:W-:Y:S02]  /*7dc0*/  SHF.L.U32 R4, R3, 0x1f, RZ ;  /* 0x0000001f03047819 */ /* 0x000fe400000006ff */
[----:B0-----:R-:W-:-:S05]  /*7dd0*/  LEA R0, R5, R0, 0x18 ;  /* 0x0000000005007211 */ /* 0x001fca00078ec0ff */
[----:B------:R-:W-:-:S04]  /*7de0*/  VIADD R0, R0, 0x28 ;  /* 0x0000002800007836 */ /* 0x000fc80000000000 */
[C---:B------:R-:W-:Y:S02]  /*7df0*/  IMAD R7, R13.reuse, 0x8, R0 ;  /* 0x000000080d077824 */ /* 0x040fe400078e0200 */
[----:B------:R-:W-:Y:S02]  /*7e00*/  VIADD R13, R13, 0x1 ;  /* 0x000000010d0d7836 */ /* 0x000fe40000000000 */
[----:B------:R-:W0:Y:S03]  /*7e10*/  SYNCS.PHASECHK.TRANS64.TRYWAIT P0, [R7+URZ], R4 ;  /* 0x00000004070075a7 */ /* 0x000e26000800017f */
[----:B------:R-:W-:-:S04]  /*7e20*/  ISETP.NE.AND P1, PT, R13, 0x5, PT ;  /* 0x000000050d00780c */ /* 0x000fc80003f25270 */
[----:B------:R-:W-:Y:S02]  /*7e30*/  SEL R2, RZ, 0x1, P1 ;  /* 0x00000001ff027807 */ /* 0x000fe40000800000 */
[----:B------:R-:W-:Y:S02]  /*7e40*/  SEL R13, R13, RZ, P1 ;  /* 0x000000ff0d0d7207 */ /* 0x000fe40000800000 */
[----:B------:R-:W-:-:S03]  /*7e50*/  LOP3.LUT R6, R3, R2, RZ, 0x3c, !PT ;  /* 0x0000000203067212 */ /* 0x000fc600078e3cff */
[----:B------:R-:W-:Y:S01]  /*7e60*/  IMAD R8, R13, 0x8, R0 ;  /* 0x000000080d087824 */ /* 0x000fe200078e0200 */
[----:B------:R-:W-:Y:S01]  /*7e70*/  SHF.L.U32 R5, R6, 0x1f, RZ ;  /* 0x0000001f06057819 */ /* 0x000fe200000006ff */
[----:B0-----:R-:W-:Y:S06]  /*7e80*/  @!P0 BRA `(.L_x_182) ;  /* 0x0000000400008947 */ /* 0x001fec0003800000 */
.L_x_194:
[----:B------:R-:W1:Y:S01]  /*7e90*/  SYNCS.PHASECHK.TRANS64.TRYWAIT P0, [R8+URZ], R5 ;  /* 0x00000005080075a7 */ /* 0x000e62000800017f */
[----:B------:R-:W-:-:S05]  /*7ea0*/  VIADD R2, R13, 0x1 ;  /* 0x000000010d027836 */ /* 0x000fca0000000000 */
[----:B------:R-:W-:-:S04]  /*7eb0*/  ISETP.NE.AND P1, PT, R2, 0x5, PT ;  /* 0x000000050200780c */ /* 0x000fc80003f25270 */
[----:B------:R-:W-:Y:S02]  /*7ec0*/  SEL R3, RZ, 0x1, P1 ;  /* 0x00000001ff037807 */ /* 0x000fe40000800000 */
[----:B0-----:R-:W-:Y:S02]  /*7ed0*/  SEL R7, R2, RZ, P1 ;  /* 0x000000ff02077207 */ /* 0x001fe40000800000 */
[----:B------:R-:W-:-:S03]  /*7ee0*/  LOP3.LUT R6, R6, R3, RZ, 0x3c, !PT ;  /* 0x0000000306067212 */ /* 0x000fc600078e3cff */
[----:B------:R-:W-:Y:S01]  /*7ef0*/  IMAD R9, R7, 0x8, R0 ;  /* 0x0000000807097824 */ /* 0x000fe200078e0200 */
[----:B------:R-:W-:Y:S01]  /*7f00*/  SHF.L.U32 R4, R6, 0x1f, RZ ;  /* 0x0000001f06047819 */ /* 0x000fe200000006ff */
[----:B-1----:R-:W-:Y:S06]  /*7f10*/  @!P0 BRA `(.L_x_183) ;  /* 0x0000000000f08947 */ /* 0x002fec0003800000 */
.L_x_195:
[----:B------:R-:W1:Y:S01]  /*7f20*/  SYNCS.PHASECHK.TRANS64.TRYWAIT P0, [R9+URZ], R4 ;  /* 0x00000004090075a7 */ /* 0x000e62000800017f */
[----:B------:R-:W-:-:S05]  /*7f30*/  VIADD R2, R7, 0x1 ;  /* 0x0000000107027836 */ /* 0x000fca0000000000 */
[----:B------:R-:W-:-:S04]  /*7f40*/  ISETP.NE.AND P1, PT, R2, 0x5, PT ;  /* 0x000000050200780c */ /* 0x000fc80003f25270 */
[----:B------:R-:W-:Y:S02]  /*7f50*/  SEL R3, RZ, 0x1, P1 ;  /* 0x00000001ff037807 */ /* 0x000fe40000800000 */
[----:B------:R-:W-:Y:S02]  /*7f60*/  SEL R7, R2, RZ, P1 ;  /* 0x000000ff02077207 */ /* 0x000fe40000800000 */
[----:B------:R-:W-:-:S03]  /*7f70*/  LOP3.LUT R11, R6, R3, RZ, 0x3c, !PT ;  /* 0x00000003060b7212 */ /* 0x000fc600078e3cff */
[----:B------:R-:W-:Y:S01]  /*7f80*/  IMAD R6, R7, 0x8, R0 ;  /* 0x0000000807067824 */ /* 0x000fe200078e0200 */
[----:B0-----:R-:W-:Y:S01]  /*7f90*/  SHF.L.U32 R5, R11, 0x1f, RZ ;  /* 0x0000001f0b057819 */ /* 0x001fe200000006ff */
[----:B-1----:R-:W-:Y:S06]  /*7fa0*/  @!P0 BRA `(.L_x_184) ;  /* 0x0000000000e08947 */ /* 0x002fec0003800000 */
.L_x_196:
[----:B------:R-:W1:Y:S01]  /*7fb0*/  SYNCS.PHASECHK.TRANS64.TRYWAIT P0, [R6+URZ], R5 ;  /* 0x00000005060075a7 */ /* 0x000e62000800017f */
[----:B------:R-:W-:-:S05]  /*7fc0*/  VIADD R2, R7, 0x1 ;  /* 0x0000000107027836 */ /* 0x000fca0000000000 */
[----:B------:R-:W-:-:S04]  /*7fd0*/  ISETP.NE.AND P1, PT, R2, 0x5, PT ;  /* 0x000000050200780c */ /* 0x000fc80003f25270 */
[----:B0-----:R-:W-:Y:S02]  /*7fe0*/  SEL R4, RZ, 0x1, P1 ;  /* 0x00000001ff047807 */ /* 0x001fe40000800000 */
[----:B------:R-:W-:Y:S02]  /*7ff0*/  SEL R3, R2, RZ, P1 ;  /* 0x000000ff02037207 */ /* 0x000fe40000800000 */
[----:B------:R-:W-:Y:S01]  /*8000*/  LOP3.LUT R4, R11, R4, RZ, 0x3c, !PT ;  /* 0x000000040b047212 */ /* 0x000fe200078e3cff */
[----:B-1----:R-:W-:Y:S06]  /*8010*/  @!P0 BRA `(.L_x_185) ;  /* 0x0000000000d88947 */ /* 0x002fec0003800000 */
.L_x_197:
[----:B------:R-:W-:Y:S01]  /*8020*/  IMAD R3, R3, 0x8, R0 ;  /* 0x0000000803037824 */ /* 0x000fe200078e0200 */
[----:B------:R-:W-:-:S07]  /*8030*/  SHF.L.U32 R0, R4, 0x1f, RZ ;  /* 0x0000001f04007819 */ /* 0x000fce00000006ff */
.L_x_186:
[----:B-1----:R1:W2:Y:S02]  /*8040*/  SYNCS.PHASECHK.TRANS64.TRYWAIT P0, [R3+URZ], R0 ;  /* 0x00000000030075a7 */ /* 0x0022a4000800017f */
[----:B--2---:R-:W-:Y:S05]  /*8050*/  @!P0 NANOSLEEP.SYNCS 0x989680 ;  /* 0x009896800000895d */ /* 0x004fea0003900000 */
[----:B------:R-:W2:Y:S02]  /*8060*/  @!P0 SYNCS.PHASECHK.TRANS64 P0, [R3+URZ], R0 ;  /* 0x00000000030085a7 */ /* 0x000ea4000800007f */
[----:B--2---:R-:W-:Y:S05]  /*8070*/  @!P0 BRA `(.L_x_186) ;  /* 0xfffffffc00f08947 */ /* 0x004fea000383ffff */
.L_x_180:
[----:B------:R-:W-:Y:S05]  /*8080*/  BSYNC B0 ;  /* 0x0000000000007941 */ /* 0x000fea0003800000 */
.L_x_179:
[----:B------:R-:W-:Y:S05]  /*8090*/  EXIT ;  /* 0x000000000000794d */ /* 0x000fea0003800000 */
.L_x_21:
[----:B-1----:R1:W2:Y:S02]  /*80a0*/  SYNCS.PHASECHK.TRANS64.TRYWAIT P1, [R3+URZ], R0 ;  /* 0x00000000030075a7 */ /* 0x0022a4000802017f */
[----:B--2---:R-:W-:Y:S05]  /*80b0*/  @!P1 NANOSLEEP.SYNCS 0x989680 ;  /* 0x009896800000995d */ /* 0x004fea0003900000 */
[----:B------:R-:W2:Y:S02]  /*80c0*/  @!P1 SYNCS.PHASECHK.TRANS64 P1, [R3+URZ], R0 ;  /* 0x00000000030095a7 */ /* 0x000ea4000802007f */
[----:B--2---:R-:W-:Y:S05]  /*80d0*/  @!P1 BRA `(.L_x_21) ;  /* 0xfffffffc00f09947 */ /* 0x004fea000383ffff */
[----:B------:R-:W-:Y:S05]  /*80e0*/  BRA `(.L_x_20) ;  /* 0xffffff9400bc7947 */ /* 0x000fea000383ffff */
.L_x_26:
[----:B-1----:R1:W2:Y:S02]  /*80f0*/  SYNCS.PHASECHK.TRANS64.TRYWAIT P1, [R5+URZ], R4 ;  /* 0x00000004050075a7 */ /* 0x0022a4000802017f */
[----:B--2---:R-:W-:Y:S05]  /*8100*/  @!P1 NANOSLEEP.SYNCS 0x989680 ;  /* 0x009896800000995d */ /* 0x004fea0003900000 */
[----:B------:R-:W2:Y:S02]  /*8110*/  @!P1 SYNCS.PHASECHK.TRANS64 P1, [R5+URZ], R4 ;  /* 0x00000004050095a7 */ /* 0x000ea4000802007f */
[----:B--2---:R-:W-:Y:S05]  /*8120*/  @!P1 BRA `(.L_x_26) ;  /* 0xfffffffc00f09947 */ /* 0x004fea000383ffff */
[----:B------:R-:W-:Y:S05]  /*8130*/  BRA `(.L_x_25) ;  /* 0xffffff9800987947 */ /* 0x000fea000383ffff */
.L_x_167:
[----:B------:R-:W-:Y:S01]  /*8140*/  BSSY B1, `(.L_x_187) ;  /* 0x0000006000017945 */ /* 0x000fe20003800000 */
[----:B------:R-:W-:-:S07]  /*8150*/  IMAD.MOV.U32 R15, RZ, RZ, -0x1 ;  /* 0xffffffffff0f7424 */ /* 0x000fce00078e00ff */
[----:B------:R-:W-:Y:S05]  /*8160*/  WARPSYNC.COLLECTIVE R15, `(.L_x_188) ;  /* 0x000000000f0c7348 */ /* 0x000fea0003c00000 */
[----:B------:R-:W-:Y:S02]  /*8170*/  ELECT P6, UR62, PT ;  /* 0x00000000003e782f */ /* 0x000fe400038c0000 */
[----:B------:R-:W-:Y:S01]  /*8180*/  MOV R14, UR62 ;  /* 0x0000003e000e7c02 */ /* 0x000fe20008000f00 */
[----:B------:R-:W-:Y:S10]  /*8190*/  ENDCOLLECTIVE ;  /* 0x000000000000791b */ /* 0x000ff40003800000 */
.L_x_188:
[----:B------:R-:W-:Y:S05]  /*81a0*/  BSYNC B1 ;  /* 0x0000000000017941 */ /* 0x000fea0003800000 */
.L_x_187:
[----:B------:R-:W-:Y:S05]  /*81b0*/  BRA `(.L_x_189) ;  /* 0xffffffec00d07947 */ /* 0x000fea000383ffff */
.L_x_170:
[----:B0-----:R0:W1:Y:S02]  /*81c0*/  SYNCS.PHASECHK.TRANS64.TRYWAIT P0, [R21+URZ+0x28], R12 ;  /* 0x0000280c150075a7 */ /* 0x001064000800017f */
[----:B-1----:R-:W-:Y:S05]  /*81d0*/  @!P0 NANOSLEEP.SYNCS 0x989680 ;  /* 0x009896800000895d */ /* 0x002fea0003900000 */
[----:B------:R-:W1:Y:S02]  /*81e0*/  @!P0 SYNCS.PHASECHK.TRANS64 P0, [R21+URZ+0x28], R12 ;  /* 0x0000280c150085a7 */ /* 0x000e64000800007f */
[----:B-1----:R-:W-:Y:S05]  /*81f0*/  @!P0 BRA `(.L_x_170) ;  /* 0xfffffffc00f08947 */ /* 0x002fea000383ffff */
[----:B------:R-:W-:Y:S05]  /*8200*/  BRA `(.L_x_190) ;  /* 0xfffffff000187947 */ /* 0x000fea000383ffff */
.L_x_178:
[----:B------:R-:W-:Y:S01]  /*8210*/  BSSY B0, `(.L_x_191) ;  /* 0x0000006000007945 */ /* 0x000fe20003800000 */
[----:B------:R-:W-:-:S07]  /*8220*/  IMAD.MOV.U32 R15, RZ, RZ, -0x1 ;  /* 0xffffffffff0f7424 */ /* 0x000fce00078e00ff */
[----:B------:R-:W-:Y:S05]  /*8230*/  WARPSYNC.COLLECTIVE R15, `(.L_x_192) ;  /* 0x000000000f0c7348 */ /* 0x000fea0003c00000 */
[----:B------:R-:W-:Y:S02]  /*8240*/  ELECT P6, UR62, PT ;  /* 0x00000000003e782f */ /* 0x000fe400038c0000 */
[----:B------:R-:W-:Y:S01]  /*8250*/  MOV R14, UR62 ;  /* 0x0000003e000e7c02 */ /* 0x000fe20008000f00 */
[----:B------:R-:W-:Y:S10]  /*8260*/  ENDCOLLECTIVE ;  /* 0x000000000000791b */ /* 0x000ff40003800000 */
.L_x_192:
[----:B------:R-:W-:Y:S05]  /*8270*/  BSYNC B0 ;  /* 0x0000000000007941 */ /* 0x000fea0003800000 */
.L_x_191:
[----:B------:R-:W-:Y:S05]  /*8280*/  BRA `(.L_x_193) ;  /* 0xfffffff800ac7947 */ /* 0x000fea000383ffff */
.L_x_182:
[----:B0-----:R0:W1:Y:S02]  /*8290*/  SYNCS.PHASECHK.TRANS64.TRYWAIT P0, [R7+URZ], R4 ;  /* 0x00000004070075a7 */ /* 0x001064000800017f */
[----:B-1----:R-:W-:Y:S05]  /*82a0*/  @!P0 NANOSLEEP.SYNCS 0x989680 ;  /* 0x009896800000895d */ /* 0x002fea0003900000 */
[----:B------:R-:W1:Y:S02]  /*82b0*/  @!P0 SYNCS.PHASECHK.TRANS64 P0, [R7+URZ], R4 ;  /* 0x00000004070085a7 */ /* 0x000e64000800007f */
[----:B-1----:R-:W-:Y:S05]  /*82c0*/  @!P0 BRA `(.L_x_182) ;  /* 0xfffffffc00f08947 */ /* 0x002fea000383ffff */
[----:B------:R-:W-:Y:S05]  /*82d0*/  BRA `(.L_x_194) ;  /* 0xfffffff800ec7947 */ /* 0x000fea000383ffff */
.L_x_183:
[----:B0-----:R0:W1:Y:S02]  /*82e0*/  SYNCS.PHASECHK.TRANS64.TRYWAIT P0, [R8+URZ], R5 ;  /* 0x00000005080075a7 */ /* 0x001064000800017f */
[----:B-1----:R-:W-:Y:S05]  /*82f0*/  @!P0 NANOSLEEP.SYNCS 0x989680 ;  /* 0x009896800000895d */ /* 0x002fea0003900000 */
[----:B------:R-:W1:Y:S02]  /*8300*/  @!P0 SYNCS.PHASECHK.TRANS64 P0, [R8+URZ], R5 ;  /* 0x00000005080085a7 */ /* 0x000e64000800007f */
[----:B-1----:R-:W-:Y:S05]  /*8310*/  @!P0 BRA `(.L_x_183) ;  /* 0xfffffffc00f08947 */ /* 0x002fea000383ffff */
[----:B------:R-:W-:Y:S05]  /*8320*/  BRA `(.L_x_195) ;  /* 0xfffffff800fc7947 */ /* 0x000fea000383ffff */
.L_x_184:
[----:B0-----:R0:W1:Y:S02]  /*8330*/  SYNCS.PHASECHK.TRANS64.TRYWAIT P0, [R9+URZ], R4 ;  /* 0x00000004090075a7 */ /* 0x001064000800017f */
[----:B-1----:R-:W-:Y:S05]  /*8340*/  @!P0 NANOSLEEP.SYNCS 0x989680 ;  /* 0x009896800000895d */ /* 0x002fea0003900000 */
[----:B------:R-:W1:Y:S02]  /*8350*/  @!P0 SYNCS.PHASECHK.TRANS64 P0, [R9+URZ], R4 ;  /* 0x00000004090085a7 */ /* 0x000e64000800007f */
[----:B-1----:R-:W-:Y:S05]  /*8360*/  @!P0 BRA `(.L_x_184) ;  /* 0xfffffffc00f08947 */ /* 0x002fea000383ffff */
[----:B------:R-:W-:Y:S05]  /*8370*/  BRA `(.L_x_196) ;  /* 0xfffffffc000c7947 */ /* 0x000fea000383ffff */
.L_x_185:
[----:B0-----:R0:W1:Y:S02]  /*8380*/  SYNCS.PHASECHK.TRANS64.TRYWAIT P0, [R6+URZ], R5 ;  /* 0x00000005060075a7 */ /* 0x001064000800017f */
[----:B-1----:R-:W-:Y:S05]  /*8390*/  @!P0 NANOSLEEP.SYNCS 0x989680 ;  /* 0x009896800000895d */ /* 0x002fea0003900000 */
[----:B------:R-:W1:Y:S02]  /*83a0*/  @!P0 SYNCS.PHASECHK.TRANS64 P0, [R6+URZ], R5 ;  /* 0x00000005060085a7 */ /* 0x000e64000800007f */
[----:B-1----:R-:W-:Y:S05]  /*83b0*/  @!P0 BRA `(.L_x_185) ;  /* 0xfffffffc00f08947 */ /* 0x002fea000383ffff */
[----:B------:R-:W-:Y:S05]  /*83c0*/  BRA `(.L_x_197) ;  /* 0xfffffffc00147947 */ /* 0x000fea000383ffff */
.L_x_198:
[----:B------:R-:W-:-:S00]  /*83d0*/  BRA `(.L_x_198) ;  /* 0xfffffffc00fc7947 */ /* 0x000fc0000383ffff */
[----:B------:R-:W-:-:S00]  /*83e0*/  NOP ;  /* 0x0000000000007918 */ /* 0x000fc00000000000 */
        /* <DEDUP_REMOVED lines=9> */
.L_x_199:


//--------------------- .nv.global.init           --------------------------
	.section	.nv.global.init,"aw",@progbits
.nv.global.init:
	.type		$str$22,@object
	.size		$str$22,($str$23 - $str$22)
$str$22:
        /*0000*/ 	.byte	0x6b, 0x5f, 0x74, 0x69, 0x6c, 0x65, 0x5f, 0x63, 0x6f, 0x75, 0x6e, 0x74, 0x20, 0x3e, 0x3d, 0x20
        /*0010*/ 	.byte	0x31, 0x00
	.type		$str$23,@object
	.size		$str$23,(__unnamed_1 - $str$23)
$str$23:
        /*0012*/ 	.byte	0x2f, 0x74, 0x6d, 0x70, 0x2f, 0x63, 0x75, 0x74, 0x6c, 0x61, 0x73, 0x73, 0x5f, 0x73, 0x77, 0x65
        /*0022*/ 	.byte	0x65, 0x70, 0x5f, 0x73, 0x72, 0x63, 0x2f, 0x69, 0x6e, 0x63, 0x6c, 0x75, 0x64, 0x65, 0x2f, 0x63
        /*0032*/ 	.byte	0x75, 0x74, 0x6c, 0x61, 0x73, 0x73, 0x2f, 0x67, 0x65, 0x6d, 0x6d, 0x2f, 0x63, 0x6f, 0x6c, 0x6c
        /*0042*/ 	.byte	0x65, 0x63, 0x74, 0x69, 0x76, 0x65, 0x2f, 0x73, 0x6d, 0x39, 0x30, 0x5f, 0x6d, 0x6d, 0x61, 0x5f
        /*0052*/ 	.byte	0x74, 0x6d, 0x61, 0x5f, 0x67, 0x6d, 0x6d, 0x61, 0x5f, 0x73, 0x73, 0x5f, 0x77, 0x61, 0x72, 0x70
        /*0062*/ 	.byte	0x73, 0x70, 0x65, 0x63, 0x69, 0x61, 0x6c, 0x69, 0x7a, 0x65, 0x64, 0x2e, 0x68, 0x70, 0x70, 0x00
	.type		__unnamed_1,@object
	.size		__unnamed_1,(.L_0 - __unnamed_1)
__unnamed_1:
        /*0072*/ 	.byte	0x76, 0x6f, 0x69, 0x64, 0x20, 0x63, 0x75, 0x74, 0x6c, 0x61, 0x73, 0x73, 0x3a, 0x3a, 0x67, 0x65
        /* <DEDUP_REMOVED lines=181> */
        /*0bd2*/ 	.byte	0x00
.L_0:


//--------------------- .nv.shared._ZN7cutlass13device_kernelINS_4gemm6kernel13GemmUniversalIN4cute5tupleIJiiiiEEENS1_10collective13CollectiveMmaINS1_34MainloopSm90TmaGmmaWarpSpecializedILi5ENS5_IJNS4_1CILi4EEESB_NSA_ILi1EEEEEENS1_35KernelTmaWarpSpecializedCooperativeEEENS5_IJNSA_ILi128EEESG_NSA_ILi64EEEEEENS_6half_tENS5_IJSC_llEEESJ_SK_NS4_8TiledMMAINS4_8MMA_AtomIJNS4_4SM904GMMA26MMA_64x128x16_F32F16F16_SSILNSO_5MajorE1ELSQ_1ELNSO_7ScaleInE1ELSR_1EEEEEENS4_6LayoutINS5_IJNSA_ILi2EEESC_SC_EEENS5_IJSC_NSA_ILi0EEESX_EEEEENS5_IJNS4_10UnderscoreES10_S10_EEEEENS4_23SM90_TMA_LOAD_MULTICASTENS4_14ComposedLayoutINS4_7SwizzleILi3ELi4ELi3EEENS4_18smem_ptr_flag_bitsILi16EEENSU_INS5_IJSH_NSA_ILi8EEEEEENS5_IJSC_SH_EEEEEEEvNS4_8identityES13_S1D_vS1E_EENS_8epilogue10collective6detail29Sm90TmaWarpSpecializedAdapterINS1H_15DefaultEpilogueISJ_NS5_IJlSC_lEEES1L_NS1G_6thread17LinearCombinationISJ_Li1EffLNS1M_9ScaleType4KindE0ELNS_15FloatRoundStyleE2ESJ_EENS1_15EpilogueDefaultEEEEEvvEEEEvNT_6ParamsE --------------------------
	.section	.nv.shared._ZN7cutlass13device_kernelINS_4gemm6kernel13GemmUniversalIN4cute5tupleIJiiiiEEENS1_10collective13CollectiveMmaINS1_34MainloopSm90TmaGmmaWarpSpecializedILi5ENS5_IJNS4_1CILi4EEESB_NSA_ILi1EEEEEENS1_35KernelTmaWarpSpecializedCooperativeEEENS5_IJNSA_ILi128EEESG_NSA_ILi64EEEEEENS_6half_tENS5_IJSC_llEEESJ_SK_NS4_8TiledMMAINS4_8MMA_AtomIJNS4_4SM904GMMA26MMA_64x128x16_F32F16F16_SSILNSO_5MajorE1ELSQ_1ELNSO_7ScaleInE1ELSR_1EEEEEENS4_6LayoutINS5_IJNSA_ILi2EEESC_SC_EEENS5_IJSC_NSA_ILi0EEESX_EEEEENS5_IJNS4_10UnderscoreES10_S10_EEEEENS4_23SM90_TMA_LOAD_MULTICASTENS4_14ComposedLayoutINS4_7SwizzleILi3ELi4ELi3EEENS4_18smem_ptr_flag_bitsILi16EEENSU_INS5_IJSH_NSA_ILi8EEEEEENS5_IJSC_SH_EEEEEEEvNS4_8identityES13_S1D_vS1E_EENS_8epilogue10collective6detail29Sm90TmaWarpSpecializedAdapterINS1H_15DefaultEpilogueISJ_NS5_IJlSC_lEEES1L_NS1G_6thread17LinearCombinationISJ_Li1EffLNS1M_9ScaleType4KindE0ELNS_15FloatRoundStyleE2ESJ_EENS1_15EpilogueDefaultEEEEEvvEEEEvNT_6ParamsE,"aw",@nobits
	.sectionflags	@""
	.align	16
	.zero		1024


//--------------------- .nv.shared.reserved.0     --------------------------
	.section	.nv.shared.reserved.0,"aw",@nobits
	.weak		__nv_reservedSMEM_offset_0_alias
	.size		__nv_reservedSMEM_offset_0_alias, 0, 0
	.other		__nv_reservedSMEM_offset_0_alias,@"STO_CUDA_RESERVED_SHARED STV_DEFAULT"
__nv_reservedSMEM_offset_0_alias:
	.zero		0


//--------------------- .nv.global                --------------------------
	.section	.nv.global,"aw",@nobits
.nv.global:
	.type		_ZN40_INTERNAL_1df64878_4_k_cu_871bcd98_299314cute1_E,@object
	.size		_ZN40_INTERNAL_1df64878_4_k_cu_871bcd98_299314cute1_E,(_ZN40_INTERNAL_1df64878_4_k_cu_871bcd98_299314cuda3std3__45__cpo6cbeginE - _ZN40_INTERNAL_1df64878_4_k_cu_871bcd98_299314cute1_E)
_ZN40_INTERNAL_1df64878_4_k_cu_871bcd98_299314cute1_E:
	.zero		1
	.type		_ZN40_INTERNAL_1df64878_4_k_cu_871bcd98_299314cuda3std3__45__cpo6cbeginE,@object
	.size		_ZN40_INTERNAL_1df64878_4_k_cu_871bcd98_299314cuda3std3__45__cpo6cbeginE,(_ZN40_INTERNAL_1df64878_4_k_cu_871bcd98_299314cuda3std3__48in_placeE - _ZN40_INTERNAL_1df64878_4_k_cu_871bcd98_299314cuda3std3__45__cpo6cbeginE)
_ZN40_INTERNAL_1df64878_4_k_cu_871bcd98_299314cuda3std3__45__cpo6cbeginE:
	.zero		1
	.type		_ZN40_INTERNAL_1df64878_4_k_cu_871bcd98_299314cuda3std3__48in_placeE,@object
	.size		_ZN40_INTERNAL_1df64878_4_k_cu_871bcd98_299314cuda3std3__48in_placeE,(_ZN40_INTERNAL_1df64878_4_k_cu_871bcd98_299314cuda3std6ranges3__45__cpo9iter_moveE - _ZN40_INTERNAL_1df64878_4_k_cu_871bcd98_299314cuda3std3__48in_placeE)
_ZN40_INTERNAL_1df64878_4_k_cu_871bcd98_299314cuda3std3__48in_placeE:
	.zero		1
	.type		_ZN40_INTERNAL_1df64878_4_k_cu_871bcd98_299314cuda3std6ranges3__45__cpo9iter_moveE,@object
	.size		_ZN40_INTERNAL_1df64878_4_k_cu_871bcd98_299314cuda3std6ranges3__45__cpo9iter_moveE,(_ZN40_INTERNAL_1df64878_4_k_cu_871bcd98_299314cuda3std3__45__cpo5beginE - _ZN40_INTERNAL_1df64878_4_k_cu_871bcd98_299314cuda3std6ranges3__45__cpo9iter_moveE)
_ZN40_INTERNAL_1df64878_4_k_cu_871bcd98_299314cuda3std6ranges3__45__cpo9iter_moveE:
	.zero		1
	.type		_ZN40_INTERNAL_1df64878_4_k_cu_871bcd98_299314cuda3std3__45__cpo5beginE,@object
	.size		_ZN40_INTERNAL_1df64878_4_k_cu_871bcd98_299314cuda3std3__45__cpo5beginE,(_ZN40_INTERNAL_1df64878_4_k_cu_871bcd98_299314cuda3std3__442_GLOBAL__N__1df64878_4_k_cu_871bcd98_299316ignoreE - _ZN40_INTERNAL_1df64878_4_k_cu_871bcd98_299314cuda3std3__45__cpo5beginE)
_ZN40_INTERNAL_1df64878_4_k_cu_871bcd98_299314cuda3std3__45__cpo5beginE:
	.zero		1
	.type		_ZN40_INTERNAL_1df64878_4_k_cu_871bcd98_299314cuda3std3__442_GLOBAL__N__1df64878_4_k_cu_871bcd98_299316ignoreE,@object
	.size		_ZN40_INTERNAL_1df64878_4_k_cu_871bcd98_299314cuda3std3__442_GLOBAL__N__1df64878_4_k_cu_871bcd98_299316ignoreE,(_ZN40_INTERNAL_1df64878_4_k_cu_871bcd98_299314cute7productE - _ZN40_INTERNAL_1df64878_4_k_cu_871bcd98_299314cuda3std3__442_GLOBAL__N__1df64878_4_k_cu_871bcd98_299316ignoreE)
_ZN40_INTERNAL_1df64878_4_k_cu_871bcd98_299314cuda3std3__442_GLOBAL__N__1df64878_4_k_cu_871bcd98_299316ignoreE:
	.zero		1
	.type		_ZN40_INTERNAL_1df64878_4_k_cu_871bcd98_299314cute7productE,@object
	.size		_ZN40_INTERNAL_1df64878_4_k_cu_871bcd98_299314cute7productE,(_ZN40_INTERNAL_1df64878_4_k_cu_871bcd98_299314cuda3std3__45__cpo3endE - _ZN40_INTERNAL_1df64878_4_k_cu_871bcd98_299314cute7productE)
_ZN40_INTERNAL_1df64878_4_k_cu_871bcd98_299314cute7productE:
	.zero		1
	.type		_ZN40_INTERNAL_1df64878_4_k_cu_871bcd98_299314cuda3std3__45__cpo3endE,@object
	.size		_ZN40_INTERNAL_1df64878_4_k_cu_871bcd98_299314cuda3std3__45__cpo3endE,(_ZN40_INTERNAL_1df64878_4_k_cu_871bcd98_299314cuda3std3__419piecewise_constructE - _ZN40_INTERNAL_1df64878_4_k_cu_871bcd98_299314cuda3std3__45__cpo3endE)
_ZN40_INTERNAL_1df64878_4_k_cu_871bcd98_299314cuda3std3__45__cpo3endE:
	.zero		1
	.type		_ZN40_INTERNAL_1df64878_4_k_cu_871bcd98_299314cuda3std3__419piecewise_constructE,@object
	.size		_ZN40_INTERNAL_1df64878_4_k_cu_871bcd98_299314cuda3std3__419piecewise_constructE,(_ZN40_INTERNAL_1df64878_4_k_cu_871bcd98_299314cuda3std3__45__cpo4cendE - _ZN40_INTERNAL_1df64878_4_k_cu_871bcd98_299314cuda3std3__419piecewise_constructE)
_ZN40_INTERNAL_1df64878_4_k_cu_871bcd98_299314cuda3std3__419piecewise_constructE:
	.zero		1
	.type		_ZN40_INTERNAL_1df64878_4_k_cu_871bcd98_299314cuda3std3__45__cpo4cendE,@object
	.size		_ZN40_INTERNAL_1df64878_4_k_cu_871bcd98_299314cuda3std3__45__cpo4cendE,(_ZN40_INTERNAL_1df64878_4_k_cu_871bcd98_299314cuda3std6ranges3__45__cpo4swapE - _ZN40_INTERNAL_1df64878_4_k_cu_871bcd98_299314cuda3std3__45__cpo4cendE)
_ZN40_INTERNAL_1df64878_4_k_cu_871bcd98_299314cuda3std3__45__cpo4cendE:
	.zero		1
	.type		_ZN40_INTERNAL_1df64878_4_k_cu_871bcd98_299314cuda3std6ranges3__45__cpo4swapE,@object
	.size		_ZN40_INTERNAL_1df64878_4_k_cu_871bcd98_299314cuda3std6ranges3__45__cpo4swapE,(.L_8 - _ZN40_INTERNAL_1df64878_4_k_cu_871bcd98_299314cuda3std6ranges3__45__cpo4swapE)
_ZN40_INTERNAL_1df64878_4_k_cu_871bcd98_299314cuda3std6ranges3__45__cpo4swapE:
	.zero		1
.L_8:


//--------------------- .nv.constant0._ZN7cutlass13device_kernelINS_4gemm6kernel13GemmUniversalIN4cute5tupleIJiiiiEEENS1_10collective13CollectiveMmaINS1_34MainloopSm90TmaGmmaWarpSpecializedILi5ENS5_IJNS4_1CILi4EEESB_NSA_ILi1EEEEEENS1_35KernelTmaWarpSpecializedCooperativeEEENS5_IJNSA_ILi128EEESG_NSA_ILi64EEEEEENS_6half_tENS5_IJSC_llEEESJ_SK_NS4_8TiledMMAINS4_8MMA_AtomIJNS4_4SM904GMMA26MMA_64x128x16_F32F16F16_SSILNSO_5MajorE1ELSQ_1ELNSO_7ScaleInE1ELSR_1EEEEEENS4_6LayoutINS5_IJNSA_ILi2EEESC_SC_EEENS5_IJSC_NSA_ILi0EEESX_EEEEENS5_IJNS4_10UnderscoreES10_S10_EEEEENS4_23SM90_TMA_LOAD_MULTICASTENS4_14ComposedLayoutINS4_7SwizzleILi3ELi4ELi3EEENS4_18smem_ptr_flag_bitsILi16EEENSU_INS5_IJSH_NSA_ILi8EEEEEENS5_IJSC_SH_EEEEEEEvNS4_8identityES13_S1D_vS1E_EENS_8epilogue10collective6detail29Sm90TmaWarpSpecializedAdapterINS1H_15DefaultEpilogueISJ_NS5_IJlSC_lEEES1L_NS1G_6thread17LinearCombinationISJ_Li1EffLNS1M_9ScaleType4KindE0ELNS_15FloatRoundStyleE2ESJ_EENS1_15EpilogueDefaultEEEEEvvEEEEvNT_6ParamsE --------------------------
	.section	.nv.constant0._ZN7cutlass13device_kernelINS_4gemm6kernel13GemmUniversalIN4cute5tupleIJiiiiEEENS1_10collective13CollectiveMmaINS1_34MainloopSm90TmaGmmaWarpSpecializedILi5ENS5_IJNS4_1CILi4EEESB_NSA_ILi1EEEEEENS1_35KernelTmaWarpSpecializedCooperativeEEENS5_IJNSA_ILi128EEESG_NSA_ILi64EEEEEENS_6half_tENS5_IJSC_llEEESJ_SK_NS4_8TiledMMAINS4_8MMA_AtomIJNS4_4SM904GMMA26MMA_64x128x16_F32F16F16_SSILNSO_5MajorE1ELSQ_1ELNSO_7ScaleInE1ELSR_1EEEEEENS4_6LayoutINS5_IJNSA_ILi2EEESC_SC_EEENS5_IJSC_NSA_ILi0EEESX_EEEEENS5_IJNS4_10UnderscoreES10_S10_EEEEENS4_23SM90_TMA_LOAD_MULTICASTENS4_14ComposedLayoutINS4_7SwizzleILi3ELi4ELi3EEENS4_18smem_ptr_flag_bitsILi16EEENSU_INS5_IJSH_NSA_ILi8EEEEEENS5_IJSC_SH_EEEEEEEvNS4_8identityES13_S1D_vS1E_EENS_8epilogue10collective6detail29Sm90TmaWarpSpecializedAdapterINS1H_15DefaultEpilogueISJ_NS5_IJlSC_lEEES1L_NS1G_6thread17LinearCombinationISJ_Li1EffLNS1M_9ScaleType4KindE0ELNS_15FloatRoundStyleE2ESJ_EENS1_15EpilogueDefaultEEEEEvvEEEEvNT_6ParamsE,"a",@progbits
	.sectionflags	@""
	.align	4
.nv.constant0._ZN7cutlass13device_kernelINS_4gemm6kernel13GemmUniversalIN4cute5tupleIJiiiiEEENS1_10collective13CollectiveMmaINS1_34MainloopSm90TmaGmmaWarpSpecializedILi5ENS5_IJNS4_1CILi4EEESB_NSA_ILi1EEEEEENS1_35KernelTmaWarpSpecializedCooperativeEEENS5_IJNSA_ILi128EEESG_NSA_ILi64EEEEEENS_6half_tENS5_IJSC_llEEESJ_SK_NS4_8TiledMMAINS4_8MMA_AtomIJNS4_4SM904GMMA26MMA_64x128x16_F32F16F16_SSILNSO_5MajorE1ELSQ_1ELNSO_7ScaleInE1ELSR_1EEEEEENS4_6LayoutINS5_IJNSA_ILi2EEESC_SC_EEENS5_IJSC_NSA_ILi0EEESX_EEEEENS5_IJNS4_10UnderscoreES10_S10_EEEEENS4_23SM90_TMA_LOAD_MULTICASTENS4_14ComposedLayoutINS4_7SwizzleILi3ELi4ELi3EEENS4_18smem_ptr_flag_bitsILi16EEENSU_INS5_IJSH_NSA_ILi8EEEEEENS5_IJSC_SH_EEEEEEEvNS4_8identityES13_S1D_vS1E_EENS_8epilogue10collective6detail29Sm90TmaWarpSpecializedAdapterINS1H_15DefaultEpilogueISJ_NS5_IJlSC_lEEES1L_NS1G_6thread17LinearCombinationISJ_Li1EffLNS1M_9ScaleType4KindE0ELNS_15FloatRoundStyleE2ESJ_EENS1_15EpilogueDefaultEEEEEvvEEEEvNT_6ParamsE:
	.zero		1664


//--------------------- SYMBOLS --------------------------

	.type		.nv.reservedSmem.offset0,@object
	.size		.nv.reservedSmem.offset0,0x4
	.type		__assertfail,@function
